//
// Generated by NVIDIA NVVM Compiler
//
// Compiler Build ID: CL-36424714
// Cuda compilation tools, release 13.0, V13.0.88
// Based on NVVM 20.0.0
//

.version 9.0
.target sm_100
.address_size 64

	// .globl	_Z6decodeP6__halfS0_S0_S0_S0_S0_S0_S0_S0_S0_S0_S0_S0_S0_PfS1_
// _ZZ6decodeP6__halfS0_S0_S0_S0_S0_S0_S0_S0_S0_S0_S0_S0_S0_PfS1_E11input_shmem has been demoted
// _ZZ6decodeP6__halfS0_S0_S0_S0_S0_S0_S0_S0_S0_S0_S0_S0_S0_PfS1_E14norm_reduction has been demoted
// _ZZ6decodeP6__halfS0_S0_S0_S0_S0_S0_S0_S0_S0_S0_S0_S0_S0_PfS1_E17cluster_local_sum has been demoted

.visible .entry _Z6decodeP6__halfS0_S0_S0_S0_S0_S0_S0_S0_S0_S0_S0_S0_S0_PfS1_(
	.param .u64 .ptr .align 1 _Z6decodeP6__halfS0_S0_S0_S0_S0_S0_S0_S0_S0_S0_S0_S0_S0_PfS1__param_0,
	.param .u64 .ptr .align 1 _Z6decodeP6__halfS0_S0_S0_S0_S0_S0_S0_S0_S0_S0_S0_S0_S0_PfS1__param_1,
	.param .u64 .ptr .align 1 _Z6decodeP6__halfS0_S0_S0_S0_S0_S0_S0_S0_S0_S0_S0_S0_S0_PfS1__param_2,
	.param .u64 .ptr .align 1 _Z6decodeP6__halfS0_S0_S0_S0_S0_S0_S0_S0_S0_S0_S0_S0_S0_PfS1__param_3,
	.param .u64 .ptr .align 1 _Z6decodeP6__halfS0_S0_S0_S0_S0_S0_S0_S0_S0_S0_S0_S0_S0_PfS1__param_4,
	.param .u64 .ptr .align 1 _Z6decodeP6__halfS0_S0_S0_S0_S0_S0_S0_S0_S0_S0_S0_S0_S0_PfS1__param_5,
	.param .u64 .ptr .align 1 _Z6decodeP6__halfS0_S0_S0_S0_S0_S0_S0_S0_S0_S0_S0_S0_S0_PfS1__param_6,
	.param .u64 .ptr .align 1 _Z6decodeP6__halfS0_S0_S0_S0_S0_S0_S0_S0_S0_S0_S0_S0_S0_PfS1__param_7,
	.param .u64 .ptr .align 1 _Z6decodeP6__halfS0_S0_S0_S0_S0_S0_S0_S0_S0_S0_S0_S0_S0_PfS1__param_8,
	.param .u64 .ptr .align 1 _Z6decodeP6__halfS0_S0_S0_S0_S0_S0_S0_S0_S0_S0_S0_S0_S0_PfS1__param_9,
	.param .u64 .ptr .align 1 _Z6decodeP6__halfS0_S0_S0_S0_S0_S0_S0_S0_S0_S0_S0_S0_S0_PfS1__param_10,
	.param .u64 .ptr .align 1 _Z6decodeP6__halfS0_S0_S0_S0_S0_S0_S0_S0_S0_S0_S0_S0_S0_PfS1__param_11,
	.param .u64 .ptr .align 1 _Z6decodeP6__halfS0_S0_S0_S0_S0_S0_S0_S0_S0_S0_S0_S0_S0_PfS1__param_12,
	.param .u64 .ptr .align 1 _Z6decodeP6__halfS0_S0_S0_S0_S0_S0_S0_S0_S0_S0_S0_S0_S0_PfS1__param_13,
	.param .u64 .ptr .align 1 _Z6decodeP6__halfS0_S0_S0_S0_S0_S0_S0_S0_S0_S0_S0_S0_S0_PfS1__param_14,
	.param .u64 .ptr .align 1 _Z6decodeP6__halfS0_S0_S0_S0_S0_S0_S0_S0_S0_S0_S0_S0_S0_PfS1__param_15
)
.explicitcluster
.reqnctapercluster 1, 4, 1
{
	.reg .pred 	%p<45>;
	.reg .b16 	%rs<31>;
	.reg .b32 	%r<355>;
	.reg .b32 	%f<93>;
	.reg .b64 	%rd<44>;
	// demoted variable
	.shared .align 16 .b8 _ZZ6decodeP6__halfS0_S0_S0_S0_S0_S0_S0_S0_S0_S0_S0_S0_S0_PfS1_E11input_shmem[2048];
	// demoted variable
	.shared .align 4 .b8 _ZZ6decodeP6__halfS0_S0_S0_S0_S0_S0_S0_S0_S0_S0_S0_S0_S0_PfS1_E14norm_reduction[64];
	// demoted variable
	.shared .align 4 .f32 _ZZ6decodeP6__halfS0_S0_S0_S0_S0_S0_S0_S0_S0_S0_S0_S0_S0_PfS1_E17cluster_local_sum;
	ld.param.u64 	%rd7, [_Z6decodeP6__halfS0_S0_S0_S0_S0_S0_S0_S0_S0_S0_S0_S0_S0_PfS1__param_1];
	ld.param.u64 	%rd6, [_Z6decodeP6__halfS0_S0_S0_S0_S0_S0_S0_S0_S0_S0_S0_S0_S0_PfS1__param_12];
	cvta.to.global.u64 	%rd1, %rd7;
	mov.u32 	%r1, %ctaid.x;
	mov.u32 	%r2, %cluster_ctarank;
	mov.u32 	%r3, %tid.x;
	mov.u32 	%r4, %tid.y;
	mov.u32 	%r5, %tid.z;
	mov.u32 	%r6, %ntid.x;
	mov.u32 	%r7, %ntid.y;
	mad.lo.s32 	%r128, %r5, %r7, %r4;
	mad.lo.s32 	%r351, %r128, %r6, %r3;
	setp.gt.u32 	%p1, %r351, 511;
	@%p1 bra 	$L__BB0_7;
	shl.b32 	%r9, %r1, 12;
	mul.lo.s32 	%r129, %r6, %r7;
	mov.u32 	%r10, %ntid.z;
	mul.lo.s32 	%r11, %r129, %r10;
	add.s32 	%r130, %r5, %r10;
	mad.lo.s32 	%r131, %r7, %r130, %r4;
	mad.lo.s32 	%r132, %r6, %r131, %r3;
	max.u32 	%r133, %r132, 512;
	setp.lt.u32 	%p2, %r132, 512;
	selp.u32 	%r134, 1, 0, %p2;
	add.s32 	%r135, %r132, %r134;
	sub.s32 	%r136, %r133, %r135;
	div.u32 	%r137, %r136, %r11;
	add.s32 	%r12, %r137, %r134;
	and.b32  	%r138, %r12, 3;
	setp.eq.s32 	%p3, %r138, 3;
	mov.u32 	%r322, %r351;
	@%p3 bra 	$L__BB0_4;
	shl.b32 	%r139, %r351, 1;
	add.s32 	%r140, %r9, %r139;
	mul.wide.u32 	%rd8, %r140, 2;
	add.s64 	%rd43, %rd1, %rd8;
	mul.lo.s32 	%r141, %r10, %r7;
	mul.lo.s32 	%r142, %r141, %r6;
	shl.b32 	%r143, %r142, 1;
	mul.wide.u32 	%rd3, %r143, 2;
	shl.b32 	%r144, %r351, 2;
	mov.u32 	%r145, _ZZ6decodeP6__halfS0_S0_S0_S0_S0_S0_S0_S0_S0_S0_S0_S0_S0_PfS1_E11input_shmem;
	add.s32 	%r320, %r145, %r144;
	shl.b32 	%r14, %r142, 2;
	add.s32 	%r146, %r12, 1;
	and.b32  	%r147, %r146, 3;
	neg.s32 	%r319, %r147;
	mov.u32 	%r322, %r351;
$L__BB0_3:
	.pragma "nounroll";
	ld.global.u32 	%r148, [%rd43];
	st.shared.u32 	[%r320], %r148;
	add.s32 	%r322, %r322, %r11;
	add.s64 	%rd43, %rd43, %rd3;
	add.s32 	%r320, %r320, %r14;
	add.s32 	%r319, %r319, 1;
	setp.ne.s32 	%p4, %r319, 0;
	@%p4 bra 	$L__BB0_3;
$L__BB0_4:
	setp.lt.u32 	%p5, %r12, 3;
	@%p5 bra 	$L__BB0_7;
	mul.lo.s32 	%r149, %r10, %r7;
	mul.lo.s32 	%r150, %r149, %r6;
	shl.b32 	%r23, %r150, 2;
	shl.b32 	%r151, %r322, 1;
	add.s32 	%r324, %r9, %r151;
	mad.lo.s32 	%r327, %r150, 6, %r324;
	shl.b32 	%r25, %r150, 3;
	add.s32 	%r326, %r324, %r23;
	add.s32 	%r152, %r322, %r11;
	shl.b32 	%r153, %r152, 1;
	add.s32 	%r325, %r9, %r153;
	shl.b32 	%r154, %r322, 2;
	mov.u32 	%r155, _ZZ6decodeP6__halfS0_S0_S0_S0_S0_S0_S0_S0_S0_S0_S0_S0_S0_PfS1_E11input_shmem;
	add.s32 	%r323, %r155, %r154;
	shl.b32 	%r30, %r150, 4;
	mul.lo.s32 	%r31, %r150, 12;
$L__BB0_6:
	mul.wide.u32 	%rd9, %r324, 2;
	add.s64 	%rd10, %rd1, %rd9;
	ld.global.u32 	%r156, [%rd10];
	st.shared.u32 	[%r323], %r156;
	add.s32 	%r157, %r323, %r23;
	mul.wide.u32 	%rd11, %r325, 2;
	add.s64 	%rd12, %rd1, %rd11;
	ld.global.u32 	%r158, [%rd12];
	st.shared.u32 	[%r157], %r158;
	add.s32 	%r159, %r323, %r25;
	mul.wide.u32 	%rd13, %r326, 2;
	add.s64 	%rd14, %rd1, %rd13;
	ld.global.u32 	%r160, [%rd14];
	st.shared.u32 	[%r159], %r160;
	add.s32 	%r161, %r323, %r31;
	mul.wide.u32 	%rd15, %r327, 2;
	add.s64 	%rd16, %rd1, %rd15;
	ld.global.u32 	%r162, [%rd16];
	st.shared.u32 	[%r161], %r162;
	add.s32 	%r322, %r322, %r23;
	add.s32 	%r327, %r327, %r25;
	add.s32 	%r326, %r326, %r25;
	add.s32 	%r325, %r325, %r25;
	add.s32 	%r324, %r324, %r25;
	add.s32 	%r323, %r323, %r30;
	setp.lt.u32 	%p6, %r322, 512;
	@%p6 bra 	$L__BB0_6;
$L__BB0_7:
	setp.gt.u32 	%p7, %r351, 511;
	barrier.cluster.arrive;
	barrier.cluster.wait;
	mov.f32 	%f90, 0f00000000;
	@%p7 bra 	$L__BB0_15;
	mul.lo.s32 	%r165, %r6, %r7;
	mov.u32 	%r44, %ntid.z;
	mul.lo.s32 	%r45, %r165, %r44;
	add.s32 	%r166, %r5, %r44;
	mad.lo.s32 	%r167, %r7, %r166, %r4;
	mad.lo.s32 	%r168, %r6, %r167, %r3;
	max.u32 	%r169, %r168, 512;
	setp.lt.u32 	%p8, %r168, 512;
	selp.u32 	%r170, 1, 0, %p8;
	add.s32 	%r171, %r168, %r170;
	sub.s32 	%r172, %r169, %r171;
	div.u32 	%r173, %r172, %r45;
	add.s32 	%r46, %r173, %r170;
	and.b32  	%r174, %r46, 3;
	setp.eq.s32 	%p9, %r174, 3;
	mov.f32 	%f90, 0f00000000;
	mov.u32 	%r333, %r351;
	@%p9 bra 	$L__BB0_11;
	shl.b32 	%r175, %r351, 1;
	mul.lo.s32 	%r176, %r44, %r7;
	mul.lo.s32 	%r177, %r176, %r6;
	shl.b32 	%r47, %r177, 1;
	sub.s32 	%r337, %r175, %r47;
	shl.b32 	%r178, %r1, 13;
	shl.b32 	%r179, %r351, 2;
	add.s32 	%r180, %r178, %r179;
	mov.u32 	%r181, _ZZ6decodeP6__halfS0_S0_S0_S0_S0_S0_S0_S0_S0_S0_S0_S0_S0_PfS1_E11input_shmem;
	add.s32 	%r330, %r181, %r180;
	shl.b32 	%r50, %r177, 2;
	add.s32 	%r182, %r46, 1;
	and.b32  	%r183, %r182, 3;
	neg.s32 	%r329, %r183;
	mov.f32 	%f90, 0f00000000;
	mov.u32 	%r333, %r351;
$L__BB0_10:
	.pragma "nounroll";
	ld.shared.u32 	%r184, [%r330];
	mov.b32 	{%rs28, %rs27}, %r184;
	// begin inline asm
	{  cvt.f32.f16 %f17, %rs28;}

	// end inline asm
	fma.rn.f32 	%f19, %f17, %f17, %f90;
	// begin inline asm
	{  cvt.f32.f16 %f18, %rs27;}

	// end inline asm
	fma.rn.f32 	%f90, %f18, %f18, %f19;
	add.s32 	%r333, %r333, %r45;
	add.s32 	%r337, %r337, %r47;
	add.s32 	%r330, %r330, %r50;
	add.s32 	%r329, %r329, 1;
	setp.ne.s32 	%p10, %r329, 0;
	@%p10 bra 	$L__BB0_10;
$L__BB0_11:
	setp.lt.u32 	%p11, %r46, 3;
	@%p11 bra 	$L__BB0_14;
	mul.lo.s32 	%r185, %r44, %r7;
	mul.lo.s32 	%r186, %r185, %r6;
	shl.b32 	%r62, %r186, 2;
	shl.b32 	%r187, %r333, 1;
	shl.b32 	%r188, %r186, 1;
	sub.s32 	%r337, %r187, %r188;
	shl.b32 	%r64, %r186, 3;
	shl.b32 	%r189, %r333, 2;
	mad.lo.s32 	%r190, %r186, 12, %r189;
	mov.u32 	%r191, _ZZ6decodeP6__halfS0_S0_S0_S0_S0_S0_S0_S0_S0_S0_S0_S0_S0_PfS1_E11input_shmem;
	add.s32 	%r65, %r191, %r190;
	shl.b32 	%r336, %r1, 13;
	shl.b32 	%r67, %r186, 4;
	add.s32 	%r192, %r64, %r189;
	add.s32 	%r68, %r191, %r192;
	add.s32 	%r193, %r333, %r45;
	shl.b32 	%r194, %r193, 2;
	add.s32 	%r69, %r191, %r194;
	add.s32 	%r70, %r191, %r189;
$L__BB0_13:
	add.s32 	%r195, %r70, %r336;
	ld.shared.u32 	%r196, [%r195];
	mov.b32 	{%rs16, %rs17}, %r196;
	// begin inline asm
	{  cvt.f32.f16 %f20, %rs16;}

	// end inline asm
	fma.rn.f32 	%f28, %f20, %f20, %f90;
	// begin inline asm
	{  cvt.f32.f16 %f21, %rs17;}

	// end inline asm
	fma.rn.f32 	%f29, %f21, %f21, %f28;
	add.s32 	%r197, %r69, %r336;
	ld.shared.u32 	%r198, [%r197];
	mov.b32 	{%rs18, %rs19}, %r198;
	// begin inline asm
	{  cvt.f32.f16 %f22, %rs18;}

	// end inline asm
	fma.rn.f32 	%f30, %f22, %f22, %f29;
	// begin inline asm
	{  cvt.f32.f16 %f23, %rs19;}

	// end inline asm
	fma.rn.f32 	%f31, %f23, %f23, %f30;
	add.s32 	%r199, %r68, %r336;
	ld.shared.u32 	%r200, [%r199];
	mov.b32 	{%rs20, %rs21}, %r200;
	// begin inline asm
	{  cvt.f32.f16 %f24, %rs20;}

	// end inline asm
	fma.rn.f32 	%f32, %f24, %f24, %f31;
	// begin inline asm
	{  cvt.f32.f16 %f25, %rs21;}

	// end inline asm
	fma.rn.f32 	%f33, %f25, %f25, %f32;
	add.s32 	%r201, %r65, %r336;
	ld.shared.u32 	%r202, [%r201];
	mov.b32 	{%rs28, %rs27}, %r202;
	// begin inline asm
	{  cvt.f32.f16 %f26, %rs28;}

	// end inline asm
	fma.rn.f32 	%f34, %f26, %f26, %f33;
	// begin inline asm
	{  cvt.f32.f16 %f27, %rs27;}

	// end inline asm
	fma.rn.f32 	%f90, %f27, %f27, %f34;
	add.s32 	%r333, %r333, %r62;
	add.s32 	%r337, %r337, %r64;
	add.s32 	%r336, %r336, %r67;
	setp.lt.u32 	%p12, %r333, 512;
	@%p12 bra 	$L__BB0_13;
$L__BB0_14:
	cvta.to.global.u64 	%rd17, %rd6;
	mul.wide.u32 	%rd18, %r337, 2;
	add.s64 	%rd19, %rd17, %rd18;
	ld.global.u32 	%r339, [%rd19];
$L__BB0_15:
	mov.b32 	%r203, %f90;
	shfl.sync.down.b32	%r204|%p13, %r203, 16, 31, -1;
	mov.b32 	%f35, %r204;
	add.f32 	%f36, %f90, %f35;
	mov.b32 	%r205, %f36;
	shfl.sync.down.b32	%r206|%p14, %r205, 8, 31, -1;
	mov.b32 	%f37, %r206;
	add.f32 	%f38, %f36, %f37;
	mov.b32 	%r207, %f38;
	shfl.sync.down.b32	%r208|%p15, %r207, 4, 31, -1;
	mov.b32 	%f39, %r208;
	add.f32 	%f40, %f38, %f39;
	mov.b32 	%r209, %f40;
	shfl.sync.down.b32	%r210|%p16, %r209, 2, 31, -1;
	mov.b32 	%f41, %r210;
	add.f32 	%f42, %f40, %f41;
	mov.b32 	%r211, %f42;
	shfl.sync.down.b32	%r212|%p17, %r211, 1, 31, -1;
	mov.b32 	%f43, %r212;
	add.f32 	%f92, %f42, %f43;
	and.b32  	%r213, %r351, 31;
	setp.ne.s32 	%p18, %r213, 0;
	@%p18 bra 	$L__BB0_17;
	shr.u32 	%r214, %r351, 3;
	and.b32  	%r215, %r214, 536870908;
	mov.u32 	%r216, _ZZ6decodeP6__halfS0_S0_S0_S0_S0_S0_S0_S0_S0_S0_S0_S0_S0_PfS1_E14norm_reduction;
	add.s32 	%r217, %r216, %r215;
	st.shared.f32 	[%r217], %f92;
$L__BB0_17:
	bar.sync 	0;
	setp.gt.u32 	%p19, %r351, 15;
	@%p19 bra 	$L__BB0_19;
	shl.b32 	%r218, %r351, 2;
	mov.u32 	%r219, _ZZ6decodeP6__halfS0_S0_S0_S0_S0_S0_S0_S0_S0_S0_S0_S0_S0_PfS1_E14norm_reduction;
	add.s32 	%r220, %r219, %r218;
	ld.shared.f32 	%f92, [%r220];
$L__BB0_19:
	mov.b32 	%r221, %f92;
	shfl.sync.down.b32	%r222|%p20, %r221, 8, 31, -1;
	mov.b32 	%f44, %r222;
	add.f32 	%f45, %f92, %f44;
	mov.b32 	%r223, %f45;
	shfl.sync.down.b32	%r224|%p21, %r223, 4, 31, -1;
	mov.b32 	%f46, %r224;
	add.f32 	%f47, %f45, %f46;
	mov.b32 	%r225, %f47;
	shfl.sync.down.b32	%r226|%p22, %r225, 2, 31, -1;
	mov.b32 	%f48, %r226;
	add.f32 	%f49, %f47, %f48;
	mov.b32 	%r227, %f49;
	shfl.sync.down.b32	%r228|%p23, %r227, 1, 31, -1;
	mov.b32 	%f50, %r228;
	add.f32 	%f12, %f49, %f50;
	setp.ne.s32 	%p24, %r351, 0;
	@%p24 bra 	$L__BB0_21;
	st.shared.f32 	[_ZZ6decodeP6__halfS0_S0_S0_S0_S0_S0_S0_S0_S0_S0_S0_S0_S0_PfS1_E17cluster_local_sum], %f12;
$L__BB0_21:
	mov.u32 	%r80, %cluster_nctarank;
	add.s32 	%r81, %r80, -3;
	setp.gt.u32 	%p25, %r81, -3;
	@%p25 bra 	$L__BB0_40;
	add.s32 	%r82, %r80, -2;
	and.b32  	%r83, %r82, 7;
	setp.lt.u32 	%p26, %r81, 7;
	mov.b32 	%r344, 1;
	@%p26 bra 	$L__BB0_28;
	and.b32  	%r231, %r82, -8;
	neg.s32 	%r342, %r231;
	add.s32 	%r341, %r2, 4;
	mov.b32 	%r340, 4;
$L__BB0_24:
	.pragma "nounroll";
	setp.ne.s32 	%p27, %r351, 0;
	@%p27 bra 	$L__BB0_26;
	ld.shared.f32 	%f51, [_ZZ6decodeP6__halfS0_S0_S0_S0_S0_S0_S0_S0_S0_S0_S0_S0_S0_PfS1_E17cluster_local_sum];
	mov.u32 	%r232, _ZZ6decodeP6__halfS0_S0_S0_S0_S0_S0_S0_S0_S0_S0_S0_S0_S0_PfS1_E17cluster_local_sum;
	add.s32 	%r233, %r341, -3;
	rem.u32 	%r234, %r233, %r80;
	cvt.u64.u32 	%rd20, %r232;
	cvta.shared.u64 	%rd21, %rd20;
	mapa.u64	%rd22, %rd21, %r234;
	atom.add.f32 	%f52, [%rd22], %f51;
	ld.shared.f32 	%f53, [_ZZ6decodeP6__halfS0_S0_S0_S0_S0_S0_S0_S0_S0_S0_S0_S0_S0_PfS1_E17cluster_local_sum];
	add.s32 	%r235, %r341, -2;
	rem.u32 	%r236, %r235, %r80;
	mapa.u64	%rd23, %rd21, %r236;
	atom.add.f32 	%f54, [%rd23], %f53;
	ld.shared.f32 	%f55, [_ZZ6decodeP6__halfS0_S0_S0_S0_S0_S0_S0_S0_S0_S0_S0_S0_S0_PfS1_E17cluster_local_sum];
	add.s32 	%r237, %r341, -1;
	rem.u32 	%r238, %r237, %r80;
	mapa.u64	%rd24, %rd21, %r238;
	atom.add.f32 	%f56, [%rd24], %f55;
	ld.shared.f32 	%f57, [_ZZ6decodeP6__halfS0_S0_S0_S0_S0_S0_S0_S0_S0_S0_S0_S0_S0_PfS1_E17cluster_local_sum];
	add.s32 	%r239, %r341, 4;
	rem.u32 	%r240, %r341, %r80;
	mapa.u64	%rd25, %rd21, %r240;
	atom.add.f32 	%f58, [%rd25], %f57;
	ld.shared.f32 	%f59, [_ZZ6decodeP6__halfS0_S0_S0_S0_S0_S0_S0_S0_S0_S0_S0_S0_S0_PfS1_E17cluster_local_sum];
	add.s32 	%r241, %r341, 1;
	rem.u32 	%r242, %r241, %r80;
	mapa.u64	%rd26, %rd21, %r242;
	atom.add.f32 	%f60, [%rd26], %f59;
	ld.shared.f32 	%f61, [_ZZ6decodeP6__halfS0_S0_S0_S0_S0_S0_S0_S0_S0_S0_S0_S0_S0_PfS1_E17cluster_local_sum];
	add.s32 	%r243, %r341, 2;
	rem.u32 	%r244, %r243, %r80;
	mapa.u64	%rd27, %rd21, %r244;
	atom.add.f32 	%f62, [%rd27], %f61;
	ld.shared.f32 	%f63, [_ZZ6decodeP6__halfS0_S0_S0_S0_S0_S0_S0_S0_S0_S0_S0_S0_S0_PfS1_E17cluster_local_sum];
	add.s32 	%r245, %r341, 3;
	rem.u32 	%r246, %r245, %r80;
	mapa.u64	%rd28, %rd21, %r246;
	atom.add.f32 	%f64, [%rd28], %f63;
	ld.shared.f32 	%f65, [_ZZ6decodeP6__halfS0_S0_S0_S0_S0_S0_S0_S0_S0_S0_S0_S0_S0_PfS1_E17cluster_local_sum];
	rem.u32 	%r247, %r239, %r80;
	mapa.u64	%rd29, %rd21, %r247;
	atom.add.f32 	%f66, [%rd29], %f65;
$L__BB0_26:
	add.s32 	%r342, %r342, 8;
	add.s32 	%r341, %r341, 8;
	add.s32 	%r340, %r340, 8;
	setp.ne.s32 	%p28, %r342, 0;
	@%p28 bra 	$L__BB0_24;
	add.s32 	%r344, %r340, -3;
$L__BB0_28:
	setp.eq.s32 	%p29, %r83, 0;
	@%p29 bra 	$L__BB0_40;
	and.b32  	%r94, %r82, 3;
	setp.lt.u32 	%p30, %r83, 4;
	@%p30 bra 	$L__BB0_33;
	setp.ne.s32 	%p31, %r351, 0;
	@%p31 bra 	$L__BB0_32;
	ld.shared.f32 	%f67, [_ZZ6decodeP6__halfS0_S0_S0_S0_S0_S0_S0_S0_S0_S0_S0_S0_S0_PfS1_E17cluster_local_sum];
	mov.u32 	%r248, _ZZ6decodeP6__halfS0_S0_S0_S0_S0_S0_S0_S0_S0_S0_S0_S0_S0_PfS1_E17cluster_local_sum;
	add.s32 	%r249, %r344, %r2;
	rem.u32 	%r250, %r249, %r80;
	cvt.u64.u32 	%rd30, %r248;
	cvta.shared.u64 	%rd31, %rd30;
	mapa.u64	%rd32, %rd31, %r250;
	atom.add.f32 	%f68, [%rd32], %f67;
	ld.shared.f32 	%f69, [_ZZ6decodeP6__halfS0_S0_S0_S0_S0_S0_S0_S0_S0_S0_S0_S0_S0_PfS1_E17cluster_local_sum];
	add.s32 	%r251, %r249, 1;
	rem.u32 	%r252, %r251, %r80;
	mapa.u64	%rd33, %rd31, %r252;
	atom.add.f32 	%f70, [%rd33], %f69;
	ld.shared.f32 	%f71, [_ZZ6decodeP6__halfS0_S0_S0_S0_S0_S0_S0_S0_S0_S0_S0_S0_S0_PfS1_E17cluster_local_sum];
	add.s32 	%r253, %r249, 2;
	rem.u32 	%r254, %r253, %r80;
	mapa.u64	%rd34, %rd31, %r254;
	atom.add.f32 	%f72, [%rd34], %f71;
	ld.shared.f32 	%f73, [_ZZ6decodeP6__halfS0_S0_S0_S0_S0_S0_S0_S0_S0_S0_S0_S0_S0_PfS1_E17cluster_local_sum];
	add.s32 	%r255, %r249, 3;
	rem.u32 	%r256, %r255, %r80;
	mapa.u64	%rd35, %rd31, %r256;
	atom.add.f32 	%f74, [%rd35], %f73;
$L__BB0_32:
	add.s32 	%r344, %r344, 4;
$L__BB0_33:
	setp.eq.s32 	%p32, %r94, 0;
	@%p32 bra 	$L__BB0_40;
	setp.eq.s32 	%p33, %r94, 1;
	@%p33 bra 	$L__BB0_38;
	setp.ne.s32 	%p34, %r351, 0;
	@%p34 bra 	$L__BB0_37;
	ld.shared.f32 	%f75, [_ZZ6decodeP6__halfS0_S0_S0_S0_S0_S0_S0_S0_S0_S0_S0_S0_S0_PfS1_E17cluster_local_sum];
	mov.u32 	%r257, _ZZ6decodeP6__halfS0_S0_S0_S0_S0_S0_S0_S0_S0_S0_S0_S0_S0_PfS1_E17cluster_local_sum;
	add.s32 	%r258, %r344, %r2;
	rem.u32 	%r259, %r258, %r80;
	cvt.u64.u32 	%rd36, %r257;
	cvta.shared.u64 	%rd37, %rd36;
	mapa.u64	%rd38, %rd37, %r259;
	atom.add.f32 	%f76, [%rd38], %f75;
	ld.shared.f32 	%f77, [_ZZ6decodeP6__halfS0_S0_S0_S0_S0_S0_S0_S0_S0_S0_S0_S0_S0_PfS1_E17cluster_local_sum];
	add.s32 	%r260, %r258, 1;
	rem.u32 	%r261, %r260, %r80;
	mapa.u64	%rd39, %rd37, %r261;
	atom.add.f32 	%f78, [%rd39], %f77;
$L__BB0_37:
	add.s32 	%r344, %r344, 2;
$L__BB0_38:
	setp.ne.s32 	%p35, %r351, 0;
	and.b32  	%r262, %r80, 1;
	setp.eq.b32 	%p36, %r262, 1;
	not.pred 	%p37, %p36;
	or.pred  	%p38, %p37, %p35;
	@%p38 bra 	$L__BB0_40;
	ld.shared.f32 	%f79, [_ZZ6decodeP6__halfS0_S0_S0_S0_S0_S0_S0_S0_S0_S0_S0_S0_S0_PfS1_E17cluster_local_sum];
	mov.u32 	%r263, _ZZ6decodeP6__halfS0_S0_S0_S0_S0_S0_S0_S0_S0_S0_S0_S0_S0_PfS1_E17cluster_local_sum;
	add.s32 	%r264, %r344, %r2;
	rem.u32 	%r265, %r264, %r80;
	cvt.u64.u32 	%rd40, %r263;
	cvta.shared.u64 	%rd41, %rd40;
	mapa.u64	%rd42, %rd41, %r265;
	atom.add.f32 	%f80, [%rd42], %f79;
$L__BB0_40:
	setp.gt.u32 	%p39, %r351, 511;
	barrier.cluster.arrive;
	barrier.cluster.wait;
	ld.shared.f32 	%f82, [_ZZ6decodeP6__halfS0_S0_S0_S0_S0_S0_S0_S0_S0_S0_S0_S0_S0_PfS1_E17cluster_local_sum];
	mul.f32 	%f83, %f82, 0f39800000;
	sqrt.rn.f32 	%f84, %f83;
	add.f32 	%f85, %f84, 0f3727C5AC;
	rcp.rn.f32 	%f81, %f85;
	// begin inline asm
	{  cvt.rn.f16.f32 %rs24, %f81;}

	// end inline asm
	@%p39 bra 	$L__BB0_47;
	mov.b32 	%r99, {%rs24, %rs24};
	mul.lo.s32 	%r266, %r6, %r7;
	mov.u32 	%r100, %ntid.z;
	mul.lo.s32 	%r101, %r266, %r100;
	mov.b32 	%r350, {%rs28, %rs27};
	add.s32 	%r267, %r5, %r100;
	mad.lo.s32 	%r268, %r7, %r267, %r4;
	mad.lo.s32 	%r269, %r6, %r268, %r3;
	max.u32 	%r270, %r269, 512;
	setp.lt.u32 	%p40, %r269, 512;
	selp.u32 	%r271, 1, 0, %p40;
	add.s32 	%r272, %r269, %r271;
	sub.s32 	%r273, %r270, %r272;
	div.u32 	%r274, %r273, %r101;
	add.s32 	%r103, %r274, %r271;
	and.b32  	%r275, %r103, 3;
	setp.eq.s32 	%p41, %r275, 3;
	@%p41 bra 	$L__BB0_44;
	shl.b32 	%r276, %r351, 2;
	mov.u32 	%r277, _ZZ6decodeP6__halfS0_S0_S0_S0_S0_S0_S0_S0_S0_S0_S0_S0_S0_PfS1_E11input_shmem;
	add.s32 	%r347, %r277, %r276;
	mul.lo.s32 	%r278, %r100, %r7;
	mul.lo.s32 	%r279, %r278, %r6;
	shl.b32 	%r105, %r279, 2;
	add.s32 	%r280, %r103, 1;
	and.b32  	%r281, %r280, 3;
	neg.s32 	%r346, %r281;
$L__BB0_43:
	.pragma "nounroll";
	// begin inline asm
	{mul.f16x2 %r350,%r350,%r99;
}
	// end inline asm
	// begin inline asm
	{mul.f16x2 %r285,%r350,%r339;
}
	// end inline asm
	st.shared.u32 	[%r347], %r285;
	add.s32 	%r351, %r351, %r101;
	add.s32 	%r347, %r347, %r105;
	add.s32 	%r346, %r346, 1;
	setp.ne.s32 	%p42, %r346, 0;
	@%p42 bra 	$L__BB0_43;
$L__BB0_44:
	setp.lt.u32 	%p43, %r103, 3;
	@%p43 bra 	$L__BB0_47;
	mul.lo.s32 	%r288, %r100, %r7;
	mul.lo.s32 	%r289, %r288, %r6;
	shl.b32 	%r117, %r289, 2;
	shl.b32 	%r290, %r351, 2;
	mov.u32 	%r291, _ZZ6decodeP6__halfS0_S0_S0_S0_S0_S0_S0_S0_S0_S0_S0_S0_S0_PfS1_E11input_shmem;
	add.s32 	%r352, %r291, %r290;
	shl.b32 	%r119, %r289, 4;
	shl.b32 	%r120, %r289, 3;
	mul.lo.s32 	%r121, %r289, 12;
$L__BB0_46:
	// begin inline asm
	{mul.f16x2 %r292,%r350,%r99;
}
	// end inline asm
	// begin inline asm
	{mul.f16x2 %r295,%r292,%r339;
}
	// end inline asm
	st.shared.u32 	[%r352], %r295;
	// begin inline asm
	{mul.f16x2 %r298,%r292,%r99;
}
	// end inline asm
	// begin inline asm
	{mul.f16x2 %r301,%r298,%r339;
}
	// end inline asm
	add.s32 	%r316, %r352, %r117;
	st.shared.u32 	[%r316], %r301;
	// begin inline asm
	{mul.f16x2 %r304,%r298,%r99;
}
	// end inline asm
	// begin inline asm
	{mul.f16x2 %r307,%r304,%r339;
}
	// end inline asm
	add.s32 	%r317, %r352, %r120;
	st.shared.u32 	[%r317], %r307;
	// begin inline asm
	{mul.f16x2 %r350,%r304,%r99;
}
	// end inline asm
	// begin inline asm
	{mul.f16x2 %r313,%r350,%r339;
}
	// end inline asm
	add.s32 	%r318, %r352, %r121;
	st.shared.u32 	[%r318], %r313;
	add.s32 	%r351, %r351, %r117;
	add.s32 	%r352, %r352, %r119;
	setp.lt.u32 	%p44, %r351, 512;
	@%p44 bra 	$L__BB0_46;
$L__BB0_47:
	bar.sync 	0;
	ret;

}


// ===== COMPILED SASS (sm_100) =====

	.target	sm_100

	.elftype	@"ET_EXEC"


//--------------------- .note.nv.tkinfo           --------------------------
	.section	.note.nv.tkinfo,"",@"SHT_NOTE"
	.sectionflags	@"SHF_NOTE_NV_TKINFO"
	.tkinfo
        /*0018*/ 	.word	0x00000002
        /*0030*/ 	.string	""
        /*0030*/ 	.string	"ptxas"
        /*0030*/ 	.string	"Cuda compilation tools, release 13.0, V13.0.88"
        /*0030*/ 	.string	"Build cuda_13.0.r13.0/compiler.36424714_0"
        /*0030*/ 	.string	"-arch sm_100 -m 64 "



//--------------------- .note.nv.cuinfo           --------------------------
	.section	.note.nv.cuinfo,"",@"SHT_NOTE"
	.sectionflags	@"SHF_NOTE_NV_CUINFO"
        /*0018*/ 	.short	0x0002
        /*001a*/ 	.short	0x0064
        /*001c*/ 	.short	0x0082
	.zero		2


//--------------------- .nv.info                  --------------------------
	.section	.nv.info,"",@"SHT_CUDA_INFO"
	.align	4


	//----- nvinfo : EIATTR_REGCOUNT
	.align		4
        /*0000*/ 	.byte	0x04, 0x2f
        /*0002*/ 	.short	(.L_1 - .L_0)
	.align		4
.L_0:
        /*0004*/ 	.word	index@(_Z6decodeP6__halfS0_S0_S0_S0_S0_S0_S0_S0_S0_S0_S0_S0_S0_PfS1_)
        /*0008*/ 	.word	0x0000001c


	//----- nvinfo : EIATTR_FRAME_SIZE
	.align		4
.L_1:
        /*000c*/ 	.byte	0x04, 0x11
        /*000e*/ 	.short	(.L_3 - .L_2)
	.align		4
.L_2:
        /*0010*/ 	.word	index@($__internal_1_$__cuda_sm20_sqrt_rn_f32_slowpath)
        /*0014*/ 	.word	0x00000000


	//----- nvinfo : EIATTR_FRAME_SIZE
	.align		4
.L_3:
        /*0018*/ 	.byte	0x04, 0x11
        /*001a*/ 	.short	(.L_5 - .L_4)
	.align		4
.L_4:
        /*001c*/ 	.word	index@($__internal_0_$__cuda_sm20_rcp_rn_f32_slowpath)
        /*0020*/ 	.word	0x00000000


	//----- nvinfo : EIATTR_FRAME_SIZE
	.align		4
.L_5:
        /*0024*/ 	.byte	0x04, 0x11
        /*0026*/ 	.short	(.L_7 - .L_6)
	.align		4
.L_6:
        /*0028*/ 	.word	index@(_Z6decodeP6__halfS0_S0_S0_S0_S0_S0_S0_S0_S0_S0_S0_S0_S0_PfS1_)
        /*002c*/ 	.word	0x00000000


	//----- nvinfo : EIATTR_MIN_STACK_SIZE
	.align		4
.L_7:
        /*0030*/ 	.byte	0x04, 0x12
        /*0032*/ 	.short	(.L_9 - .L_8)
	.align		4
.L_8:
        /*0034*/ 	.word	index@(_Z6decodeP6__halfS0_S0_S0_S0_S0_S0_S0_S0_S0_S0_S0_S0_S0_PfS1_)
        /*0038*/ 	.word	0x00000000
.L_9:


//--------------------- .nv.compat                --------------------------
	.section	.nv.compat,"",@"SHT_CUDA_COMPAT_INFO"
	.align	4
        /*0000*/ 	.byte	0x02, 0x09, 0x00, 0x00, 0x02, 0x02, 0x01, 0x00, 0x02, 0x05, 0x05, 0x00, 0x03, 0x07, 0x01, 0x01
        /*0010*/ 	.byte	0x02, 0x03, 0x00, 0x00, 0x02, 0x06, 0x01, 0x00, 0x04, 0x0b, 0x08, 0x00, 0x01, 0x00, 0x00, 0x00
        /*0020*/ 	.byte	0x00, 0x00, 0x00, 0x00


//--------------------- .nv.info._Z6decodeP6__halfS0_S0_S0_S0_S0_S0_S0_S0_S0_S0_S0_S0_S0_PfS1_ --------------------------
	.section	.nv.info._Z6decodeP6__halfS0_S0_S0_S0_S0_S0_S0_S0_S0_S0_S0_S0_S0_PfS1_,"",@"SHT_CUDA_INFO"
	.sectionflags	@""
	.align	4


	//----- nvinfo : EIATTR_CUDA_API_VERSION
	.align		4
        /*0000*/ 	.byte	0x04, 0x37
        /*0002*/ 	.short	(.L_11 - .L_10)
.L_10:
        /*0004*/ 	.word	0x00000082


	//----- nvinfo : EIATTR_KPARAM_INFO
	.align		4
.L_11:
        /*0008*/ 	.byte	0x04, 0x17
        /*000a*/ 	.short	(.L_13 - .L_12)
.L_12:
        /*000c*/ 	.word	0x00000000
        /*0010*/ 	.short	0x000f
        /*0012*/ 	.short	0x0078
        /*0014*/ 	.byte	0x00, 0xf5, 0x21, 0x00


	//----- nvinfo : EIATTR_KPARAM_INFO
	.align		4
.L_13:
        /*0018*/ 	.byte	0x04, 0x17
        /*001a*/ 	.short	(.L_15 - .L_14)
.L_14:
        /*001c*/ 	.word	0x00000000
        /*0020*/ 	.short	0x000e
        /*0022*/ 	.short	0x0070
        /*0024*/ 	.byte	0x00, 0xf5, 0x21, 0x00


	//----- nvinfo : EIATTR_KPARAM_INFO
	.align		4
.L_15:
        /*0028*/ 	.byte	0x04, 0x17
        /*002a*/ 	.short	(.L_17 - .L_16)
.L_16:
        /*002c*/ 	.word	0x00000000
        /*0030*/ 	.short	0x000d
        /*0032*/ 	.short	0x0068
        /*0034*/ 	.byte	0x00, 0xf5, 0x21, 0x00


	//----- nvinfo : EIATTR_KPARAM_INFO
	.align		4
.L_17:
        /*0038*/ 	.byte	0x04, 0x17
        /*003a*/ 	.short	(.L_19 - .L_18)
.L_18:
        /*003c*/ 	.word	0x00000000
        /*0040*/ 	.short	0x000c
        /*0042*/ 	.short	0x0060
        /*0044*/ 	.byte	0x00, 0xf5, 0x21, 0x00


	//----- nvinfo : EIATTR_KPARAM_INFO
	.align		4
.L_19:
        /*0048*/ 	.byte	0x04, 0x17
        /*004a*/ 	.short	(.L_21 - .L_20)
.L_20:
        /*004c*/ 	.word	0x00000000
        /*0050*/ 	.short	0x000b
        /*0052*/ 	.short	0x0058
        /*0054*/ 	.byte	0x00, 0xf5, 0x21, 0x00


	//----- nvinfo : EIATTR_KPARAM_INFO
	.align		4
.L_21:
        /*0058*/ 	.byte	0x04, 0x17
        /*005a*/ 	.short	(.L_23 - .L_22)
.L_22:
        /*005c*/ 	.word	0x00000000
        /*0060*/ 	.short	0x000a
        /*0062*/ 	.short	0x0050
        /*0064*/ 	.byte	0x00, 0xf5, 0x21, 0x00


	//----- nvinfo : EIATTR_KPARAM_INFO
	.align		4
.L_23:
        /*0068*/ 	.byte	0x04, 0x17
        /*006a*/ 	.short	(.L_25 - .L_24)
.L_24:
        /*006c*/ 	.word	0x00000000
        /*0070*/ 	.short	0x0009
        /*0072*/ 	.short	0x0048
        /*0074*/ 	.byte	0x00, 0xf5, 0x21, 0x00


	//----- nvinfo : EIATTR_KPARAM_INFO
	.align		4
.L_25:
        /*0078*/ 	.byte	0x04, 0x17
        /*007a*/ 	.short	(.L_27 - .L_26)
.L_26:
        /*007c*/ 	.word	0x00000000
        /*0080*/ 	.short	0x0008
        /*0082*/ 	.short	0x0040
        /*0084*/ 	.byte	0x00, 0xf5, 0x21, 0x00


	//----- nvinfo : EIATTR_KPARAM_INFO
	.align		4
.L_27:
        /*0088*/ 	.byte	0x04, 0x17
        /*008a*/ 	.short	(.L_29 - .L_28)
.L_28:
        /*008c*/ 	.word	0x00000000
        /*0090*/ 	.short	0x0007
        /*0092*/ 	.short	0x0038
        /*0094*/ 	.byte	0x00, 0xf5, 0x21, 0x00


	//----- nvinfo : EIATTR_KPARAM_INFO
	.align		4
.L_29:
        /*0098*/ 	.byte	0x04, 0x17
        /*009a*/ 	.short	(.L_31 - .L_30)
.L_30:
        /*009c*/ 	.word	0x00000000
        /*00a0*/ 	.short	0x0006
        /*00a2*/ 	.short	0x0030
        /*00a4*/ 	.byte	0x00, 0xf5, 0x21, 0x00


	//----- nvinfo : EIATTR_KPARAM_INFO
	.align		4
.L_31:
        /*00a8*/ 	.byte	0x04, 0x17
        /*00aa*/ 	.short	(.L_33 - .L_32)
.L_32:
        /*00ac*/ 	.word	0x00000000
        /*00b0*/ 	.short	0x0005
        /*00b2*/ 	.short	0x0028
        /*00b4*/ 	.byte	0x00, 0xf5, 0x21, 0x00


	//----- nvinfo : EIATTR_KPARAM_INFO
	.align		4
.L_33:
        /*00b8*/ 	.byte	0x04, 0x17
        /*00ba*/ 	.short	(.L_35 - .L_34)
.L_34:
        /*00bc*/ 	.word	0x00000000
        /*00c0*/ 	.short	0x0004
        /*00c2*/ 	.short	0x0020
        /*00c4*/ 	.byte	0x00, 0xf5, 0x21, 0x00


	//----- nvinfo : EIATTR_KPARAM_INFO
	.align		4
.L_35:
        /*00c8*/ 	.byte	0x04, 0x17
        /*00ca*/ 	.short	(.L_37 - .L_36)
.L_36:
        /*00cc*/ 	.word	0x00000000
        /*00d0*/ 	.short	0x0003
        /*00d2*/ 	.short	0x0018
        /*00d4*/ 	.byte	0x00, 0xf5, 0x21, 0x00


	//----- nvinfo : EIATTR_KPARAM_INFO
	.align		4
.L_37:
        /*00d8*/ 	.byte	0x04, 0x17
        /*00da*/ 	.short	(.L_39 - .L_38)
.L_38:
        /*00dc*/ 	.word	0x00000000
        /*00e0*/ 	.short	0x0002
        /*00e2*/ 	.short	0x0010
        /*00e4*/ 	.byte	0x00, 0xf5, 0x21, 0x00


	//----- nvinfo : EIATTR_KPARAM_INFO
	.align		4
.L_39:
        /*00e8*/ 	.byte	0x04, 0x17
        /*00ea*/ 	.short	(.L_41 - .L_40)
.L_40:
        /*00ec*/ 	.word	0x00000000
        /*00f0*/ 	.short	0x0001
        /*00f2*/ 	.short	0x0008
        /*00f4*/ 	.byte	0x00, 0xf5, 0x21, 0x00


	//----- nvinfo : EIATTR_KPARAM_INFO
	.align		4
.L_41:
        /*00f8*/ 	.byte	0x04, 0x17
        /*00fa*/ 	.short	(.L_43 - .L_42)
.L_42:
        /*00fc*/ 	.word	0x00000000
        /*0100*/ 	.short	0x0000
        /*0102*/ 	.short	0x0000
        /*0104*/ 	.byte	0x00, 0xf5, 0x21, 0x00


	//----- nvinfo : EIATTR_EXPLICIT_CLUSTER
	.align		4
.L_43:
        /*0108*/ 	.byte	0x01, 0x3e
	.zero		2


	//----- nvinfo : EIATTR_CTA_PER_CLUSTER
	.align		4
        /*010c*/ 	.byte	0x04, 0x3d
        /*010e*/ 	.short	(.L_45 - .L_44)
.L_44:
        /*0110*/ 	.word	0x00000001
        /*0114*/ 	.word	0x00000004
        /*0118*/ 	.word	0x00000001


	//----- nvinfo : EIATTR_SPARSE_MMA_MASK
	.align		4
.L_45:
        /*011c*/ 	.byte	0x03, 0x50
        /*011e*/ 	.short	0x0000


	//----- nvinfo : EIATTR_MAXREG_COUNT
	.align		4
        /*0120*/ 	.byte	0x03, 0x1b
        /*0122*/ 	.short	0x00ff


	//----- nvinfo : EIATTR_NUM_BARRIERS
	.align		4
        /*0124*/ 	.byte	0x02, 0x4c
        /*0126*/ 	.byte	0x01
	.zero		1


	//----- nvinfo : EIATTR_MERCURY_ISA_VERSION
	.align		4
        /*0128*/ 	.byte	0x03, 0x5f
        /*012a*/ 	.short	0x0101


	//----- nvinfo : EIATTR_COOP_GROUP_MASK_REGIDS
	.align		4
        /*012c*/ 	.byte	0x04, 0x29
        /*012e*/ 	.short	(.L_47 - .L_46)


	//   ....[0]....
.L_46:
        /*0130*/ 	.word	0xffffffff


	//   ....[1]....
        /*0134*/ 	.word	0xffffffff


	//   ....[2]....
        /*0138*/ 	.word	0xffffffff


	//   ....[3]....
        /*013c*/ 	.word	0xffffffff


	//   ....[4]....
        /*0140*/ 	.word	0xffffffff


	//   ....[5]....
        /*0144*/ 	.word	0xffffffff


	//   ....[6]....
        /*0148*/ 	.word	0xffffffff


	//   ....[7]....
        /*014c*/ 	.word	0xffffffff


	//   ....[8]....
        /*0150*/ 	.word	0xffffffff


	//----- nvinfo : EIATTR_COOP_GROUP_INSTR_OFFSETS
	.align		4
.L_47:
        /*0154*/ 	.byte	0x04, 0x28
        /*0156*/ 	.short	(.L_49 - .L_48)


	//   ....[0]....
.L_48:
        /*0158*/ 	.word	0x00000ed0


	//   ....[1]....
        /*015c*/ 	.word	0x00000f40


	//   ....[2]....
        /*0160*/ 	.word	0x00000f90


	//   ....[3]....
        /*0164*/ 	.word	0x00000fe0


	//   ....[4]....
        /*0168*/ 	.word	0x00001030


	//   ....[5]....
        /*016c*/ 	.word	0x00001110


	//   ....[6]....
        /*0170*/ 	.word	0x00001130


	//   ....[7]....
        /*0174*/ 	.word	0x00001150


	//   ....[8]....
        /*0178*/ 	.word	0x00001170


	//----- nvinfo : EIATTR_VRC_CTA_INIT_COUNT
	.align		4
.L_49:
        /*017c*/ 	.byte	0x02, 0x4a
	.zero		1
	.zero		1


	//----- nvinfo : EIATTR_EXIT_INSTR_OFFSETS
	.align		4
        /*0180*/ 	.byte	0x04, 0x1c
        /*0182*/ 	.short	(.L_51 - .L_50)


	//   ....[0]....
.L_50:
        /*0184*/ 	.word	0x000040b0


	//----- nvinfo : EIATTR_CRS_STACK_SIZE
	.align		4
.L_51:
        /*0188*/ 	.byte	0x04, 0x1e
        /*018a*/ 	.short	(.L_53 - .L_52)
.L_52:
        /*018c*/ 	.word	0x00000000


	//----- nvinfo : EIATTR_CBANK_PARAM_SIZE
	.align		4
.L_53:
        /*0190*/ 	.byte	0x03, 0x19
        /*0192*/ 	.short	0x0080


	//----- nvinfo : EIATTR_PARAM_CBANK
	.align		4
        /*0194*/ 	.byte	0x04, 0x0a
        /*0196*/ 	.short	(.L_55 - .L_54)
	.align		4
.L_54:
        /*0198*/ 	.word	index@(.nv.constant0._Z6decodeP6__halfS0_S0_S0_S0_S0_S0_S0_S0_S0_S0_S0_S0_S0_PfS1_)
        /*019c*/ 	.short	0x0380
        /*019e*/ 	.short	0x0080


	//----- nvinfo : EIATTR_SW_WAR
	.align		4
.L_55:
        /*01a0*/ 	.byte	0x04, 0x36
        /*01a2*/ 	.short	(.L_57 - .L_56)
.L_56:
        /*01a4*/ 	.word	0x00000008
.L_57:


//--------------------- .nv.callgraph             --------------------------
	.section	.nv.callgraph,"",@"SHT_CUDA_CALLGRAPH"
	.align	4
	.sectionentsize	8
	.align		4
        /*0000*/ 	.word	0x00000000
	.align		4
        /*0004*/ 	.word	0xffffffff
	.align		4
        /*0008*/ 	.word	0x00000000
	.align		4
        /*000c*/ 	.word	0xfffffffe
	.align		4
        /*0010*/ 	.word	0x00000000
	.align		4
        /*0014*/ 	.word	0xfffffffd
	.align		4
        /*0018*/ 	.word	0x00000000
	.align		4
        /*001c*/ 	.word	0xfffffffc


//--------------------- .text._Z6decodeP6__halfS0_S0_S0_S0_S0_S0_S0_S0_S0_S0_S0_S0_S0_PfS1_ --------------------------
	.section	.text._Z6decodeP6__halfS0_S0_S0_S0_S0_S0_S0_S0_S0_S0_S0_S0_S0_PfS1_,"ax",@progbits
	.align	128
        .global         _Z6decodeP6__halfS0_S0_S0_S0_S0_S0_S0_S0_S0_S0_S0_S0_S0_PfS1_
        .type           _Z6decodeP6__halfS0_S0_S0_S0_S0_S0_S0_S0_S0_S0_S0_S0_S0_PfS1_,@function
        .size           _Z6decodeP6__halfS0_S0_S0_S0_S0_S0_S0_S0_S0_S0_S0_S0_S0_PfS1_,(.L_x_126 - _Z6decodeP6__halfS0_S0_S0_S0_S0_S0_S0_S0_S0_S0_S0_S0_S0_PfS1_)
        .other          _Z6decodeP6__halfS0_S0_S0_S0_S0_S0_S0_S0_S0_S0_S0_S0_S0_PfS1_,@"STO_CUDA_ENTRY STV_DEFAULT"
_Z6decodeP6__halfS0_S0_S0_S0_S0_S0_S0_S0_S0_S0_S0_S0_S0_PfS1_:
.text._Z6decodeP6__halfS0_S0_S0_S0_S0_S0_S0_S0_S0_S0_S0_S0_S0_PfS1_:
[----:B------:R-:W-:Y:S01]  /*0000*/  LDC R1, c[0x0][0x37c] ;  /* 0x0000df00ff017b82 */ /* 0x000fe20000000800 */
[----:B------:R-:W0:Y:S01]  /*0010*/  S2R R3, SR_TID.Y ;  /* 0x0000000000037919 */ /* 0x000e220000002200 */
[----:B------:R-:W1:Y:S01]  /*0020*/  LDCU UR8, c[0x0][0x360] ;  /* 0x00006c00ff0877ac */ /* 0x000e620008000800 */
[----:B------:R-:W-:Y:S01]  /*0030*/  BSSY.RECONVERGENT B0, `(.L_x_0) ;  /* 0x0000069000007945 */ /* 0x000fe20003800200 */
[----:B------:R-:W0:Y:S01]  /*0040*/  S2R R2, SR_TID.Z ;  /* 0x0000000000027919 */ /* 0x000e220000002300 */
[----:B------:R-:W0:Y:S01]  /*0050*/  LDCU UR9, c[0x0][0x364] ;  /* 0x00006c80ff0977ac */ /* 0x000e220008000800 */
[----:B------:R-:W1:Y:S01]  /*0060*/  S2R R0, SR_TID.X ;  /* 0x0000000000007919 */ /* 0x000e620000002100 */
[----:B------:R-:W2:Y:S01]  /*0070*/  LDCU.64 UR6, c[0x0][0x358] ;  /* 0x00006b00ff0677ac */ /* 0x000ea20008000a00 */
[----:B------:R-:W3:Y:S01]  /*0080*/  S2R R6, SR_CTAID.X ;  /* 0x0000000000067919 */ /* 0x000ee20000002500 */
[----:B0-----:R-:W-:-:S04]  /*0090*/  IMAD R13, R2, UR9, R3 ;  /* 0x00000009020d7c24 */ /* 0x001fc8000f8e0203 */
[----:B-1----:R-:W-:-:S05]  /*00a0*/  IMAD R13, R13, UR8, R0 ;  /* 0x000000080d0d7c24 */ /* 0x002fca000f8e0200 */
[----:B------:R-:W-:-:S13]  /*00b0*/  ISETP.GT.U32.AND P0, PT, R13, 0x1ff, PT ;  /* 0x000001ff0d00780c */ /* 0x000fda0003f04070 */
[----:B--23--:R-:W-:Y:S05]  /*00c0*/  @P0 BRA `(.L_x_1) ;  /* 0x00000004007c0947 */ /* 0x00cfea0003800000 */
[----:B------:R-:W0:Y:S01]  /*00d0*/  LDC R9, c[0x0][0x368] ;  /* 0x0000da00ff097b82 */ /* 0x000e220000000800 */
[----:B------:R-:W-:Y:S01]  /*00e0*/  UIMAD UR4, UR8, UR9, URZ ;  /* 0x00000009080472a4 */ /* 0x000fe2000f8e02ff */
[----:B------:R-:W-:Y:S05]  /*00f0*/  BSSY.RECONVERGENT B1, `(.L_x_2) ;  /* 0x0000038000017945 */ /* 0x000fea0003800200 */
[----:B0-----:R-:W-:Y:S02]  /*0100*/  IMAD R7, R9, UR4, RZ ;  /* 0x0000000409077c24 */ /* 0x001fe4000f8e02ff */
[----:B------:R-:W-:Y:S02]  /*0110*/  IMAD.IADD R4, R2, 0x1, R9 ;  /* 0x0000000102047824 */ /* 0x000fe400078e0209 */
[----:B------:R-:W0:Y:S01]  /*0120*/  I2F.U32.RP R10, R7 ;  /* 0x00000007000a7306 */ /* 0x000e220000209000 */
[----:B------:R-:W-:Y:S01]  /*0130*/  IADD3 R15, PT, PT, RZ, -R7, RZ ;  /* 0x80000007ff0f7210 */ /* 0x000fe20007ffe0ff */
[----:B------:R-:W-:Y:S01]  /*0140*/  IMAD R11, R4, UR9, R3 ;  /* 0x00000009040b7c24 */ /* 0x000fe2000f8e0203 */
[----:B------:R-:W-:Y:S01]  /*0150*/  ISETP.NE.U32.AND P2, PT, R7, RZ, PT ;  /* 0x000000ff0700720c */ /* 0x000fe20003f45070 */
[----:B------:R-:W-:-:S02]  /*0160*/  IMAD.MOV.U32 R4, RZ, RZ, RZ ;  /* 0x000000ffff047224 */ /* 0x000fc400078e00ff */
[----:B------:R-:W-:-:S05]  /*0170*/  IMAD R11, R11, UR8, R0 ;  /* 0x000000080b0b7c24 */ /* 0x000fca000f8e0200 */
[C---:B------:R-:W-:Y:S02]  /*0180*/  ISETP.GE.U32.AND P0, PT, R11.reuse, 0x200, PT ;  /* 0x000002000b00780c */ /* 0x040fe40003f06070 */
[----:B------:R-:W-:Y:S01]  /*0190*/  VIMNMX.U32 R8, PT, PT, R11, 0x200, !PT ;  /* 0x000002000b087848 */ /* 0x000fe20007fe0000 */
[----:B0-----:R-:W0:Y:S02]  /*01a0*/  MUFU.RCP R10, R10 ;  /* 0x0000000a000a7308 */ /* 0x001e240000001000 */
[----:B0-----:R-:W-:Y:S01]  /*01b0*/  VIADD R5, R10, 0xffffffe ;  /* 0x0ffffffe0a057836 */ /* 0x001fe20000000000 */
[----:B------:R-:W-:-:S04]  /*01c0*/  SEL R10, RZ, 0x1, P0 ;  /* 0x00000001ff0a7807 */ /* 0x000fc80000000000 */
[----:B------:R-:W-:Y:S01]  /*01d0*/  IADD3 R8, PT, PT, R8, -R11, -R10 ;  /* 0x8000000b08087210 */ /* 0x000fe20007ffe80a */
[----:B------:R-:W0:Y:S02]  /*01e0*/  F2I.FTZ.U32.TRUNC.NTZ R5, R5 ;  /* 0x0000000500057305 */ /* 0x000e24000021f000 */
[----:B0-----:R-:W-:-:S04]  /*01f0*/  IMAD R15, R15, R5, RZ ;  /* 0x000000050f0f7224 */ /* 0x001fc800078e02ff */
[----:B------:R-:W-:-:S06]  /*0200*/  IMAD.HI.U32 R15, R5, R15, R4 ;  /* 0x0000000f050f7227 */ /* 0x000fcc00078e0004 */
[----:B------:R-:W-:-:S04]  /*0210*/  IMAD.HI.U32 R15, R15, R8, RZ ;  /* 0x000000080f0f7227 */ /* 0x000fc800078e00ff */
[----:B------:R-:W-:-:S04]  /*0220*/  IMAD.MOV R4, RZ, RZ, -R15 ;  /* 0x000000ffff047224 */ /* 0x000fc800078e0a0f */
[----:B------:R-:W-:-:S05]  /*0230*/  IMAD R8, R7, R4, R8 ;  /* 0x0000000407087224 */ /* 0x000fca00078e0208 */
[----:B------:R-:W-:-:S13]  /*0240*/  ISETP.GE.U32.AND P0, PT, R8, R7, PT ;  /* 0x000000070800720c */ /* 0x000fda0003f06070 */
[----:B------:R-:W-:Y:S01]  /*0250*/  @P0 IADD3 R8, PT, PT, -R7, R8, RZ ;  /* 0x0000000807080210 */ /* 0x000fe20007ffe1ff */
[----:B------:R-:W-:-:S03]  /*0260*/  @P0 VIADD R15, R15, 0x1 ;  /* 0x000000010f0f0836 */ /* 0x000fc60000000000 */
[----:B------:R-:W-:Y:S01]  /*0270*/  ISETP.GE.U32.AND P1, PT, R8, R7, PT ;  /* 0x000000070800720c */ /* 0x000fe20003f26070 */
[----:B------:R-:W-:-:S12]  /*0280*/  IMAD.MOV.U32 R8, RZ, RZ, R13 ;  /* 0x000000ffff087224 */ /* 0x000fd800078e000d */
[----:B------:R-:W-:Y:S01]  /*0290*/  @P1 VIADD R15, R15, 0x1 ;  /* 0x000000010f0f1836 */ /* 0x000fe20000000000 */
[----:B------:R-:W-:-:S04]  /*02a0*/  @!P2 LOP3.LUT R15, RZ, R7, RZ, 0x33, !PT ;  /* 0x00000007ff0fa212 */ /* 0x000fc800078e33ff */
[----:B------:R-:W-:Y:S01]  /*02b0*/  IADD3 R15, PT, PT, R10, R15, RZ ;  /* 0x0000000f0a0f7210 */ /* 0x000fe20007ffe0ff */
[----:B------:R-:W-:-:S03]  /*02c0*/  IMAD.SHL.U32 R10, R6, 0x1000, RZ ;  /* 0x00001000060a7824 */ /* 0x000fc600078e00ff */
[C---:B------:R-:W-:Y:S02]  /*02d0*/  LOP3.LUT R4, R15.reuse, 0x3, RZ, 0xc0, !PT ;  /* 0x000000030f047812 */ /* 0x040fe400078ec0ff */
[----:B------:R-:W-:Y:S02]  /*02e0*/  ISETP.GE.U32.AND P1, PT, R15, 0x3, PT ;  /* 0x000000030f00780c */ /* 0x000fe40003f26070 */
[----:B------:R-:W-:-:S13]  /*02f0*/  ISETP.NE.AND P0, PT, R4, 0x3, PT ;  /* 0x000000030400780c */ /* 0x000fda0003f05270 */
[----:B------:R-:W-:Y:S05]  /*0300*/  @!P0 BRA `(.L_x_3) ;  /* 0x0000000000588947 */ /* 0x000fea0003800000 */
[----:B------:R-:W0:Y:S01]  /*0310*/  S2UR UR5, SR_CgaCtaId ;  /* 0x00000000000579c3 */ /* 0x000e220000008800 */
[----:B------:R-:W-:Y:S01]  /*0320*/  IADD3 R15, PT, PT, R15, 0x1, RZ ;  /* 0x000000010f0f7810 */ /* 0x000fe20007ffe0ff */
[----:B------:R-:W-:Y:S01]  /*0330*/  UMOV UR4, 0x400 ;  /* 0x0000040000047882 */ /* 0x000fe20000000000 */
[----:B------:R-:W-:Y:S02]  /*0340*/  IMAD R8, R9, UR9, RZ ;  /* 0x0000000909087c24 */ /* 0x000fe4000f8e02ff */
[----:B------:R-:W-:Y:S01]  /*0350*/  IMAD R11, R13, 0x2, R10 ;  /* 0x000000020d0b7824 */ /* 0x000fe200078e020a */
[----:B------:R-:W-:Y:S01]  /*0360*/  LOP3.LUT R15, R15, 0x3, RZ, 0xc0, !PT ;  /* 0x000000030f0f7812 */ /* 0x000fe200078ec0ff */
[----:B------:R-:W-:Y:S01]  /*0370*/  IMAD R12, R8, UR8, RZ ;  /* 0x00000008080c7c24 */ /* 0x000fe2000f8e02ff */
[----:B------:R-:W1:Y:S01]  /*0380*/  LDC.64 R4, c[0x0][0x388] ;  /* 0x0000e200ff047b82 */ /* 0x000e620000000a00 */
[----:B------:R-:W-:Y:S01]  /*0390*/  IMAD.MOV.U32 R8, RZ, RZ, R13 ;  /* 0x000000ffff087224 */ /* 0x000fe200078e000d */
[----:B------:R-:W-:Y:S01]  /*03a0*/  IADD3 R14, PT, PT, -R15, RZ, RZ ;  /* 0x000000ff0f0e7210 */ /* 0x000fe20007ffe1ff */
[----:B0-----:R-:W-:-:S06]  /*03b0*/  ULEA UR4, UR5, UR4, 0x18 ;  /* 0x0000000405047291 */ /* 0x001fcc000f8ec0ff */
[----:B------:R-:W-:Y:S01]  /*03c0*/  LEA R15, R13, UR4, 0x2 ;  /* 0x000000040d0f7c11 */ /* 0x000fe2000f8e10ff */
[----:B-1----:R-:W-:-:S04]  /*03d0*/  IMAD.WIDE.U32 R4, R11, 0x2, R4 ;  /* 0x000000020b047825 */ /* 0x002fc800078e0004 */
[----:B------:R-:W-:-:S07]  /*03e0*/  IMAD.SHL.U32 R11, R12, 0x2, RZ ;  /* 0x000000020c0b7824 */ /* 0x000fce00078e00ff */
.L_x_4:
[----:B------:R0:W2:Y:S01]  /*03f0*/  LDG.E R16, desc[UR6][R4.64] ;  /* 0x0000000604107981 */ /* 0x0000a2000c1e1900 */
[----:B------:R-:W-:Y:S01]  /*0400*/  VIADD R14, R14, 0x1 ;  /* 0x000000010e0e7836 */ /* 0x000fe20000000000 */
[----:B------:R-:W-:-:S04]  /*0410*/  IADD3 R8, PT, PT, R7, R8, RZ ;  /* 0x0000000807087210 */ /* 0x000fc80007ffe0ff */
[----:B------:R-:W-:Y:S01]  /*0420*/  ISETP.NE.AND P0, PT, R14, RZ, PT ;  /* 0x000000ff0e00720c */ /* 0x000fe20003f05270 */
[----:B0-----:R-:W-:Y:S01]  /*0430*/  IMAD.WIDE.U32 R4, R11, 0x2, R4 ;  /* 0x000000020b047825 */ /* 0x001fe200078e0004 */
[----:B--2---:R0:W-:Y:S03]  /*0440*/  STS [R15], R16 ;  /* 0x000000100f007388 */ /* 0x0041e60000000800 */
[----:B0-----:R-:W-:-:S08]  /*0450*/  IMAD R15, R12, 0x4, R15 ;  /* 0x000000040c0f7824 */ /* 0x001fd000078e020f */
[----:B------:R-:W-:Y:S05]  /*0460*/  @P0 BRA `(.L_x_4) ;  /* 0xfffffffc00e00947 */ /* 0x000fea000383ffff */
.L_x_3:
[----:B------:R-:W-:Y:S05]  /*0470*/  BSYNC.RECONVERGENT B1 ;  /* 0x0000000000017941 */ /* 0x000fea0003800200 */
.L_x_2:
[----:B------:R-:W-:Y:S05]  /*0480*/  @!P1 BRA `(.L_x_1) ;  /* 0x00000000008c9947 */ /* 0x000fea0003800000 */
[----:B------:R-:W0:Y:S01]  /*0490*/  S2UR UR5, SR_CgaCtaId ;  /* 0x00000000000579c3 */ /* 0x000e220000008800 */
[----:B------:R-:W-:Y:S01]  /*04a0*/  IMAD R11, R9, UR9, RZ ;  /* 0x00000009090b7c24 */ /* 0x000fe2000f8e02ff */
[----:B------:R-:W-:Y:S01]  /*04b0*/  UMOV UR4, 0x400 ;  /* 0x0000040000047882 */ /* 0x000fe20000000000 */
[----:B------:R-:W-:Y:S01]  /*04c0*/  IMAD.IADD R9, R7, 0x1, R8 ;  /* 0x0000000107097824 */ /* 0x000fe200078e0208 */
[----:B------:R-:W-:Y:S01]  /*04d0*/  LEA R12, R8, R10, 0x1 ;  /* 0x0000000a080c7211 */ /* 0x000fe200078e08ff */
[----:B------:R-:W-:Y:S02]  /*04e0*/  IMAD R7, R11, UR8, RZ ;  /* 0x000000080b077c24 */ /* 0x000fe4000f8e02ff */
[----:B------:R-:W-:Y:S01]  /*04f0*/  IMAD R21, R9, 0x2, R10 ;  /* 0x0000000209157824 */ /* 0x000fe200078e020a */
[----:B------:R-:W1:Y:S01]  /*0500*/  LDC.64 R4, c[0x0][0x388] ;  /* 0x0000e200ff047b82 */ /* 0x000e620000000a00 */
[C-C-:B------:R-:W-:Y:S02]  /*0510*/  IMAD R9, R7.reuse, 0x6, R12.reuse ;  /* 0x0000000607097824 */ /* 0x140fe400078e020c */
[----:B------:R-:W-:Y:S01]  /*0520*/  IMAD R20, R7, 0x4, R12 ;  /* 0x0000000407147824 */ /* 0x000fe200078e020c */
[----:B0-----:R-:W-:-:S06]  /*0530*/  ULEA UR4, UR5, UR4, 0x18 ;  /* 0x0000000405047291 */ /* 0x001fcc000f8ec0ff */
[----:B------:R-:W-:-:S07]  /*0540*/  LEA R22, R8, UR4, 0x2 ;  /* 0x0000000408167c11 */ /* 0x000fce000f8e10ff */
.L_x_5:
[----:B-1----:R-:W-:-:S04]  /*0550*/  IMAD.WIDE.U32 R10, R12, 0x2, R4 ;  /* 0x000000020c0a7825 */ /* 0x002fc800078e0004 */
[--C-:B--2---:R-:W-:Y:S02]  /*0560*/  IMAD.WIDE.U32 R14, R21, 0x2, R4.reuse ;  /* 0x00000002150e7825 */ /* 0x104fe400078e0004 */
[----:B------:R-:W2:Y:S02]  /*0570*/  LDG.E R11, desc[UR6][R10.64] ;  /* 0x000000060a0b7981 */ /* 0x000ea4000c1e1900 */
[--C-:B------:R-:W-:Y:S02]  /*0580*/  IMAD.WIDE.U32 R16, R20, 0x2, R4.reuse ;  /* 0x0000000214107825 */ /* 0x100fe400078e0004 */
[----:B------:R-:W3:Y:S02]  /*0590*/  LDG.E R14, desc[UR6][R14.64] ;  /* 0x000000060e0e7981 */ /* 0x000ee4000c1e1900 */
[----:B------:R-:W-:Y:S02]  /*05a0*/  IMAD.WIDE.U32 R18, R9, 0x2, R4 ;  /* 0x0000000209127825 */ /* 0x000fe400078e0004 */
[----:B------:R-:W4:Y:S04]  /*05b0*/  LDG.E R17, desc[UR6][R16.64] ;  /* 0x0000000610117981 */ /* 0x000f28000c1e1900 */
[----:B------:R-:W5:Y:S01]  /*05c0*/  LDG.E R18, desc[UR6][R18.64] ;  /* 0x0000000612127981 */ /* 0x000f62000c1e1900 */
[C---:B------:R-:W-:Y:S01]  /*05d0*/  LEA R23, R7.reuse, R22, 0x2 ;  /* 0x0000001607177211 */ /* 0x040fe200078e10ff */
[----:B------:R-:W-:-:S02]  /*05e0*/  IMAD R24, R7, 0x8, R22 ;  /* 0x0000000807187824 */ /* 0x000fc400078e0216 */
[C---:B------:R-:W-:Y:S02]  /*05f0*/  IMAD R25, R7.reuse, 0xc, R22 ;  /* 0x0000000c07197824 */ /* 0x040fe400078e0216 */
[----:B------:R-:W-:-:S05]  /*0600*/  IMAD R8, R7, 0x4, R8 ;  /* 0x0000000407087824 */ /* 0x000fca00078e0208 */
[----:B------:R-:W-:Y:S01]  /*0610*/  ISETP.GE.U32.AND P0, PT, R8, 0x200, PT ;  /* 0x000002000800780c */ /* 0x000fe20003f06070 */
[C---:B------:R-:W-:Y:S01]  /*0620*/  IMAD R20, R7.reuse, 0x8, R20 ;  /* 0x0000000807147824 */ /* 0x040fe200078e0214 */
[C---:B------:R-:W-:Y:S01]  /*0630*/  LEA R9, R7.reuse, R9, 0x3 ;  /* 0x0000000907097211 */ /* 0x040fe200078e18ff */
[C---:B------:R-:W-:Y:S01]  /*0640*/  IMAD R21, R7.reuse, 0x8, R21 ;  /* 0x0000000807157824 */ /* 0x040fe200078e0215 */
[C---:B------:R-:W-:Y:S01]  /*0650*/  LEA R12, R7.reuse, R12, 0x3 ;  /* 0x0000000c070c7211 */ /* 0x040fe200078e18ff */
[----:B--2---:R0:W-:Y:S04]  /*0660*/  STS [R22], R11 ;  /* 0x0000000b16007388 */ /* 0x0041e80000000800 */
[----:B---3--:R2:W-:Y:S04]  /*0670*/  STS [R23], R14 ;  /* 0x0000000e17007388 */ /* 0x0085e80000000800 */
[----:B----4-:R2:W-:Y:S04]  /*0680*/  STS [R24], R17 ;  /* 0x0000001118007388 */ /* 0x0105e80000000800 */
[----:B-----5:R2:W-:Y:S01]  /*0690*/  STS [R25], R18 ;  /* 0x0000001219007388 */ /* 0x0205e20000000800 */
[----:B0-----:R-:W-:Y:S01]  /*06a0*/  IMAD R22, R7, 0x10, R22 ;  /* 0x0000001007167824 */ /* 0x001fe200078e0216 */
[----:B------:R-:W-:Y:S06]  /*06b0*/  @!P0 BRA `(.L_x_5) ;  /* 0xfffffffc00a48947 */ /* 0x000fec000383ffff */
.L_x_1:
[----:B------:R-:W-:Y:S05]  /*06c0*/  BSYNC.RECONVERGENT B0 ;  /* 0x0000000000007941 */ /* 0x000fea0003800200 */
.L_x_0:
[----:B------:R-:W-:Y:S01]  /*06d0*/  ISETP.GT.U32.AND P0, PT, R13, 0x1ff, PT ;  /* 0x000001ff0d00780c */ /* 0x000fe20003f04070 */
[----:B------:R-:W-:Y:S06]  /*06e0*/  MEMBAR.ALL.GPU ;  /* 0x0000000000007992 */ /* 0x000fec000000a000 */
[----:B------:R-:W-:-:S00]  /*06f0*/  ERRBAR ;  /* 0x00000000000079ab */ /* 0x000fc00000000000 */
[----:B------:R-:W-:Y:S08]  /*0700*/  CGAERRBAR ;  /* 0x00000000000075ab */ /* 0x000ff00000000000 */
[----:B------:R-:W-:Y:S01]  /*0710*/  UCGABAR_ARV ;  /* 0x00000000000079c7 */ /* 0x000fe20008000000 */
[----:B------:R-:W-:Y:S01]  /*0720*/  BSSY.RECONVERGENT B0, `(.L_x_6) ;  /* 0x000007a000007945 */ /* 0x000fe20003800200 */
[----:B------:R-:W-:-:S04]  /*0730*/  IMAD.MOV.U32 R7, RZ, RZ, RZ ;  /* 0x000000ffff077224 */ /* 0x000fc800078e00ff */
[----:B------:R-:W-:Y:S01]  /*0740*/  UCGABAR_WAIT ;  /* 0x0000000000007dc7 */ /* 0x000fe20008000000 */
[----:B------:R-:W-:Y:S01]  /*0750*/  CCTL.IVALL ;  /* 0x00000000ff00798f */ /* 0x000fe20002000000 */
[----:B------:R-:W-:Y:S05]  /*0760*/  @P0 BRA `(.L_x_7) ;  /* 0x0000000400d40947 */ /* 0x000fea0003800000 */
[----:B------:R-:W0:Y:S01]  /*0770*/  LDC R5, c[0x0][0x368] ;  /* 0x0000da00ff057b82 */ /* 0x000e220000000800 */
[----:B------:R-:W-:Y:S01]  /*0780*/  UIMAD UR4, UR8, UR9, URZ ;  /* 0x00000009080472a4 */ /* 0x000fe2000f8e02ff */
[----:B------:R-:W-:Y:S05]  /*0790*/  BSSY.RECONVERGENT B1, `(.L_x_8) ;  /* 0x000003c000017945 */ /* 0x000fea0003800200 */
[----:B0-----:R-:W-:Y:S02]  /*07a0*/  IMAD R4, R5, UR4, RZ ;  /* 0x0000000405047c24 */ /* 0x001fe4000f8e02ff */
[----:B------:R-:W-:Y:S02]  /*07b0*/  IMAD.IADD R8, R2, 0x1, R5 ;  /* 0x0000000102087824 */ /* 0x000fe400078e0205 */
[----:B------:R-:W0:Y:S01]  /*07c0*/  I2F.U32.RP R11, R4 ;  /* 0x00000004000b7306 */ /* 0x000e220000209000 */
[----:B------:R-:W-:Y:S01]  /*07d0*/  IMAD.MOV R15, RZ, RZ, -R4 ;  /* 0x000000ffff0f7224 */ /* 0x000fe200078e0a04 */
[----:B------:R-:W-:Y:S01]  /*07e0*/  ISETP.NE.U32.AND P2, PT, R4, RZ, PT ;  /* 0x000000ff0400720c */ /* 0x000fe20003f45070 */
[----:B------:R-:W-:-:S02]  /*07f0*/  IMAD R7, R8, UR9, R3 ;  /* 0x0000000908077c24 */ /* 0x000fc4000f8e0203 */
[----:B------:R-:W-:Y:S02]  /*0800*/  HFMA2 R8, -RZ, RZ, 0, 0 ;  /* 0x00000000ff087431 */ /* 0x000fe400000001ff */
[----:B------:R-:W-:-:S05]  /*0810*/  IMAD R7, R7, UR8, R0 ;  /* 0x0000000807077c24 */ /* 0x000fca000f8e0200 */
[C---:B------:R-:W-:Y:S02]  /*0820*/  ISETP.GE.U32.AND P0, PT, R7.reuse, 0x200, PT ;  /* 0x000002000700780c */ /* 0x040fe40003f06070 */
[----:B------:R-:W-:Y:S01]  /*0830*/  VIMNMX.U32 R10, PT, PT, R7, 0x200, !PT ;  /* 0x00000200070a7848 */ /* 0x000fe20007fe0000 */
[----:B0-----:R-:W0:Y:S02]  /*0840*/  MUFU.RCP R11, R11 ;  /* 0x0000000b000b7308 */ /* 0x001e240000001000 */
[----:B0-----:R-:W-:Y:S02]  /*0850*/  IADD3 R9, PT, PT, R11, 0xffffffe, RZ ;  /* 0x0ffffffe0b097810 */ /* 0x001fe40007ffe0ff */
[----:B------:R-:W-:-:S04]  /*0860*/  SEL R11, RZ, 0x1, P0 ;  /* 0x00000001ff0b7807 */ /* 0x000fc80000000000 */
[----:B------:R-:W0:Y:S01]  /*0870*/  F2I.FTZ.U32.TRUNC.NTZ R9, R9 ;  /* 0x0000000900097305 */ /* 0x000e22000021f000 */
[----:B------:R-:W-:Y:S01]  /*0880*/  IADD3 R7, PT, PT, R10, -R7, -R11 ;  /* 0x800000070a077210 */ /* 0x000fe20007ffe80b */
[----:B0-----:R-:W-:-:S04]  /*0890*/  IMAD R15, R15, R9, RZ ;  /* 0x000000090f0f7224 */ /* 0x001fc800078e02ff */
[----:B------:R-:W-:-:S06]  /*08a0*/  IMAD.HI.U32 R8, R9, R15, R8 ;  /* 0x0000000f09087227 */ /* 0x000fcc00078e0008 */
[----:B------:R-:W-:-:S04]  /*08b0*/  IMAD.HI.U32 R8, R8, R7, RZ ;  /* 0x0000000708087227 */ /* 0x000fc800078e00ff */
[----:B------:R-:W-:-:S04]  /*08c0*/  IMAD.MOV R9, RZ, RZ, -R8 ;  /* 0x000000ffff097224 */ /* 0x000fc800078e0a08 */
[----:B------:R-:W-:Y:S02]  /*08d0*/  IMAD R7, R4, R9, R7 ;  /* 0x0000000904077224 */ /* 0x000fe400078e0207 */
[----:B------:R-:W-:-:S03]  /*08e0*/  IMAD.MOV.U32 R9, RZ, RZ, R13 ;  /* 0x000000ffff097224 */ /* 0x000fc600078e000d */
[----:B------:R-:W-:-:S13]  /*08f0*/  ISETP.GE.U32.AND P0, PT, R7, R4, PT ;  /* 0x000000040700720c */ /* 0x000fda0003f06070 */
[----:B------:R-:W-:Y:S01]  /*0900*/  @P0 IMAD.IADD R7, R7, 0x1, -R4 ;  /* 0x0000000107070824 */ /* 0x000fe200078e0a04 */
[----:B------:R-:W-:-:S04]  /*0910*/  @P0 IADD3 R8, PT, PT, R8, 0x1, RZ ;  /* 0x0000000108080810 */ /* 0x000fc80007ffe0ff */
[----:B------:R-:W-:-:S13]  /*0920*/  ISETP.GE.U32.AND P1, PT, R7, R4, PT ;  /* 0x000000040700720c */ /* 0x000fda0003f26070 */
[----:B------:R-:W-:Y:S01]  /*0930*/  @P1 VIADD R8, R8, 0x1 ;  /* 0x0000000108081836 */ /* 0x000fe20000000000 */
[----:B------:R-:W-:-:S05]  /*0940*/  @!P2 LOP3.LUT R8, RZ, R4, RZ, 0x33, !PT ;  /* 0x00000004ff08a212 */ /* 0x000fca00078e33ff */
[----:B------:R-:W-:-:S05]  /*0950*/  IMAD.IADD R11, R11, 0x1, R8 ;  /* 0x000000010b0b7824 */ /* 0x000fca00078e0208 */
[----:B------:R-:W-:-:S04]  /*0960*/  LOP3.LUT R7, R11, 0x3, RZ, 0xc0, !PT ;  /* 0x000000030b077812 */ /* 0x000fc800078ec0ff */
[----:B------:R-:W-:Y:S02]  /*0970*/  ISETP.NE.AND P0, PT, R7, 0x3, PT ;  /* 0x000000030700780c */ /* 0x000fe40003f05270 */
[----:B------:R-:W-:-:S11]  /*0980*/  MOV R7, RZ ;  /* 0x000000ff00077202 */ /* 0x000fd60000000f00 */
[----:B------:R-:W-:Y:S05]  /*0990*/  @!P0 BRA `(.L_x_9) ;  /* 0x00000000006c8947 */ /* 0x000fea0003800000 */
[----:B------:R-:W0:Y:S01]  /*09a0*/  S2UR UR5, SR_CgaCtaId ;  /* 0x00000000000579c3 */ /* 0x000e220000008800 */
[----:B------:R-:W-:Y:S01]  /*09b0*/  IMAD R7, R5, UR9, RZ ;  /* 0x0000000905077c24 */ /* 0x000fe2000f8e02ff */
[----:B------:R-:W-:Y:S01]  /*09c0*/  UMOV UR4, 0x400 ;  /* 0x0000040000047882 */ /* 0x000fe20000000000 */
[----:B------:R-:W-:Y:S01]  /*09d0*/  VIADD R8, R11, 0x1 ;  /* 0x000000010b087836 */ /* 0x000fe20000000000 */
[-C--:B------:R-:W-:Y:S01]  /*09e0*/  LEA R15, R6, R13.reuse, 0xb ;  /* 0x0000000d060f7211 */ /* 0x080fe200078e58ff */
[----:B------:R-:W-:Y:S01]  /*09f0*/  IMAD R10, R7, UR8, RZ ;  /* 0x00000008070a7c24 */ /* 0x000fe2000f8e02ff */
[----:B------:R-:W-:Y:S01]  /*0a00*/  BSSY.RECONVERGENT B2, `(.L_x_9) ;  /* 0x0000014000027945 */ /* 0x000fe20003800200 */
[----:B------:R-:W-:Y:S01]  /*0a10*/  IMAD.MOV.U32 R7, RZ, RZ, RZ ;  /* 0x000000ffff077224 */ /* 0x000fe200078e00ff */
[----:B------:R-:W-:Y:S01]  /*0a20*/  LOP3.LUT R8, R8, 0x3, RZ, 0xc0, !PT ;  /* 0x0000000308087812 */ /* 0x000fe200078ec0ff */
[----:B------:R-:W-:Y:S01]  /*0a30*/  IMAD.SHL.U32 R12, R10, 0x2, RZ ;  /* 0x000000020a0c7824 */ /* 0x000fe200078e00ff */
[----:B------:R-:W-:-:S03]  /*0a40*/  MOV R9, R13 ;  /* 0x0000000d00097202 */ /* 0x000fc60000000f00 */
[----:B--2---:R-:W-:Y:S02]  /*0a50*/  IMAD.MOV R14, RZ, RZ, -R8 ;  /* 0x000000ffff0e7224 */ /* 0x004fe400078e0a08 */
[----:B------:R-:W-:Y:S01]  /*0a60*/  IMAD R8, R13, 0x2, -R12 ;  /* 0x000000020d087824 */ /* 0x000fe200078e0a0c */
[----:B0-----:R-:W-:-:S06]  /*0a70*/  ULEA UR4, UR5, UR4, 0x18 ;  /* 0x0000000405047291 */ /* 0x001fcc000f8ec0ff */
[----:B------:R-:W-:-:S07]  /*0a80*/  LEA R15, R15, UR4, 0x2 ;  /* 0x000000040f0f7c11 */ /* 0x000fce000f8e10ff */
.L_x_10:
[----:B------:R0:W1:Y:S01]  /*0a90*/  LDS R22, [R15] ;  /* 0x000000000f167984 */ /* 0x0000620000000800 */
[----:B------:R-:W-:Y:S01]  /*0aa0*/  IADD3 R14, PT, PT, R14, 0x1, RZ ;  /* 0x000000010e0e7810 */ /* 0x000fe20007ffe0ff */
[----:B------:R-:W-:Y:S02]  /*0ab0*/  IMAD.IADD R9, R4, 0x1, R9 ;  /* 0x0000000104097824 */ /* 0x000fe400078e0209 */
[----:B------:R-:W-:Y:S01]  /*0ac0*/  IMAD.IADD R8, R12, 0x1, R8 ;  /* 0x000000010c087824 */ /* 0x000fe200078e0208 */
[----:B------:R-:W-:Y:S02]  /*0ad0*/  ISETP.NE.AND P0, PT, R14, RZ, PT ;  /* 0x000000ff0e00720c */ /* 0x000fe40003f05270 */
[----:B0-----:R-:W-:Y:S01]  /*0ae0*/  LEA R15, R10, R15, 0x2 ;  /* 0x0000000f0a0f7211 */ /* 0x001fe200078e10ff */
[--C-:B-1----:R-:W-:Y:S02]  /*0af0*/  HADD2.F32 R16, -RZ, R22.reuse.H0_H0 ;  /* 0x20000016ff107230 */ /* 0x102fe40000004100 */
[----:B------:R-:W-:-:S03]  /*0b00*/  HADD2.F32 R18, -RZ, R22.H1_H1 ;  /* 0x30000016ff127230 */ /* 0x000fc60000004100 */
[----:B------:R-:W-:-:S04]  /*0b10*/  FFMA R7, R16, R16, R7 ;  /* 0x0000001010077223 */ /* 0x000fc80000000007 */
[----:B------:R-:W-:Y:S01]  /*0b20*/  FFMA R7, R18, R18, R7 ;  /* 0x0000001212077223 */ /* 0x000fe20000000007 */
[----:B------:R-:W-:Y:S06]  /*0b30*/  @P0 BRA `(.L_x_10) ;  /* 0xfffffffc00d40947 */ /* 0x000fec000383ffff */
[----:B------:R-:W-:Y:S05]  /*0b40*/  BSYNC.RECONVERGENT B2 ;  /* 0x0000000000027941 */ /* 0x000fea0003800200 */
.L_x_9:
[----:B------:R-:W-:Y:S05]  /*0b50*/  BSYNC.RECONVERGENT B1 ;  /* 0x0000000000017941 */ /* 0x000fea0003800200 */
.L_x_8:
[----:B------:R-:W-:Y:S01]  /*0b60*/  ISETP.GE.U32.AND P0, PT, R11, 0x3, PT ;  /* 0x000000030b00780c */ /* 0x000fe20003f06070 */
[----:B------:R-:W-:-:S12]  /*0b70*/  BSSY.RECONVERGENT B1, `(.L_x_11) ;  /* 0x0000031000017945 */ /* 0x000fd80003800200 */
[----:B------:R-:W-:Y:S05]  /*0b80*/  @!P0 BRA `(.L_x_12) ;  /* 0x0000000000bc8947 */ /* 0x000fea0003800000 */
[----:B------:R-:W0:Y:S01]  /*0b90*/  S2UR UR5, SR_CgaCtaId ;  /* 0x00000000000579c3 */ /* 0x000e220000008800 */
[----:B------:R-:W-:Y:S01]  /*0ba0*/  IMAD R5, R5, UR9, RZ ;  /* 0x0000000905057c24 */ /* 0x000fe2000f8e02ff */
[----:B------:R-:W-:Y:S01]  /*0bb0*/  UMOV UR4, 0x400 ;  /* 0x0000040000047882 */ /* 0x000fe20000000000 */
[----:B------:R-:W-:Y:S01]  /*0bc0*/  IMAD.SHL.U32 R8, R9, 0x4, RZ ;  /* 0x0000000409087824 */ /* 0x000fe200078e00ff */
[----:B------:R-:W-:Y:S01]  /*0bd0*/  BSSY.RECONVERGENT B2, `(.L_x_12) ;  /* 0x000002a000027945 */ /* 0x000fe20003800200 */
[----:B------:R-:W-:Y:S01]  /*0be0*/  IMAD R5, R5, UR8, RZ ;  /* 0x0000000805057c24 */ /* 0x000fe2000f8e02ff */
[----:B------:R-:W-:Y:S01]  /*0bf0*/  SHF.L.U32 R6, R6, 0xd, RZ ;  /* 0x0000000d06067819 */ /* 0x000fe200000006ff */
[----:B------:R-:W-:Y:S02]  /*0c00*/  IMAD.IADD R11, R4, 0x1, R9 ;  /* 0x00000001040b7824 */ /* 0x000fe400078e0209 */
[C---:B------:R-:W-:Y:S02]  /*0c10*/  IMAD.SHL.U32 R4, R5.reuse, 0x2, RZ ;  /* 0x0000000205047824 */ /* 0x040fe400078e00ff */
[----:B--2---:R-:W-:-:S02]  /*0c20*/  IMAD R17, R5, 0xc, R8 ;  /* 0x0000000c05117824 */ /* 0x004fc400078e0208 */
[----:B------:R-:W-:Y:S01]  /*0c30*/  IMAD R19, R5, 0x8, R8 ;  /* 0x0000000805137824 */ /* 0x000fe200078e0208 */
[----:B0-----:R-:W-:-:S06]  /*0c40*/  ULEA UR4, UR5, UR4, 0x18 ;  /* 0x0000000405047291 */ /* 0x001fcc000f8ec0ff */
[----:B------:R-:W-:Y:S01]  /*0c50*/  IADD3 R15, PT, PT, R8, UR4, RZ ;  /* 0x00000004080f7c10 */ /* 0x000fe2000fffe0ff */
[----:B------:R-:W-:Y:S01]  /*0c60*/  VIADD R17, R17, UR4 ;  /* 0x0000000411117c36 */ /* 0x000fe20008000000 */
[----:B------:R-:W-:Y:S01]  /*0c70*/  LEA R11, R11, UR4, 0x2 ;  /* 0x000000040b0b7c11 */ /* 0x000fe2000f8e10ff */
[----:B------:R-:W-:Y:S01]  /*0c80*/  VIADD R19, R19, UR4 ;  /* 0x0000000413137c36 */ /* 0x000fe20008000000 */
[----:B------:R-:W-:-:S07]  /*0c90*/  LEA R8, R9, -R4, 0x1 ;  /* 0x8000000409087211 */ /* 0x000fce00078e08ff */
.L_x_13:
[--C-:B------:R-:W-:Y:S01]  /*0ca0*/  IMAD.IADD R4, R15, 0x1, R6.reuse ;  /* 0x000000010f047824 */ /* 0x100fe200078e0206 */
[----:B------:R-:W-:Y:S01]  /*0cb0*/  IADD3 R16, PT, PT, R19, R6, RZ ;  /* 0x0000000613107210 */ /* 0x000fe20007ffe0ff */
[--C-:B------:R-:W-:Y:S01]  /*0cc0*/  IMAD.IADD R14, R11, 0x1, R6.reuse ;  /* 0x000000010b0e7824 */ /* 0x100fe200078e0206 */
[----:B------:R-:W-:Y:S01]  /*0cd0*/  LEA R8, R5, R8, 0x3 ;  /* 0x0000000805087211 */ /* 0x000fe200078e18ff */
[--C-:B------:R-:W-:Y:S02]  /*0ce0*/  IMAD.IADD R22, R17, 0x1, R6.reuse ;  /* 0x0000000111167824 */ /* 0x100fe400078e0206 */
[----:B------:R-:W0:Y:S01]  /*0cf0*/  LDS R4, [R4] ;  /* 0x0000000004047984 */ /* 0x000e220000000800 */
[C---:B------:R-:W-:Y:S02]  /*0d00*/  IMAD R9, R5.reuse, 0x4, R9 ;  /* 0x0000000405097824 */ /* 0x040fe400078e0209 */
[----:B------:R-:W-:Y:S01]  /*0d10*/  IMAD R6, R5, 0x10, R6 ;  /* 0x0000001005067824 */ /* 0x000fe200078e0206 */
[----:B------:R-:W1:Y:S02]  /*0d20*/  LDS R14, [R14] ;  /* 0x000000000e0e7984 */ /* 0x000e640000000800 */
[----:B------:R-:W-:-:S02]  /*0d30*/  ISETP.GE.U32.AND P0, PT, R9, 0x200, PT ;  /* 0x000002000900780c */ /* 0x000fc40003f06070 */
[----:B------:R-:W2:Y:S04]  /*0d40*/  LDS R16, [R16] ;  /* 0x0000000010107984 */ /* 0x000ea80000000800 */
[----:B------:R-:W3:Y:S01]  /*0d50*/  LDS R22, [R22] ;  /* 0x0000000016167984 */ /* 0x000ee20000000800 */
[--C-:B0-----:R-:W-:Y:S02]  /*0d60*/  HADD2.F32 R10, -RZ, R4.reuse.H0_H0 ;  /* 0x20000004ff0a7230 */ /* 0x101fe40000004100 */
[----:B------:R-:W-:Y:S02]  /*0d70*/  HADD2.F32 R12, -RZ, R4.H1_H1 ;  /* 0x30000004ff0c7230 */ /* 0x000fe40000004100 */
[--C-:B-1----:R-:W-:Y:S02]  /*0d80*/  HADD2.F32 R4, -RZ, R14.reuse.H1_H1 ;  /* 0x3000000eff047230 */ /* 0x102fe40000004100 */
[----:B------:R-:W-:Y:S01]  /*0d90*/  FFMA R7, R10, R10, R7 ;  /* 0x0000000a0a077223 */ /* 0x000fe20000000007 */
[----:B------:R-:W-:-:S03]  /*0da0*/  HADD2.F32 R10, -RZ, R14.H0_H0 ;  /* 0x2000000eff0a7230 */ /* 0x000fc60000004100 */
[----:B------:R-:W-:-:S04]  /*0db0*/  FFMA R7, R12, R12, R7 ;  /* 0x0000000c0c077223 */ /* 0x000fc80000000007 */
[----:B------:R-:W-:Y:S01]  /*0dc0*/  FFMA R7, R10, R10, R7 ;  /* 0x0000000a0a077223 */ /* 0x000fe20000000007 */
[--C-:B--2---:R-:W-:Y:S02]  /*0dd0*/  HADD2.F32 R10, -RZ, R16.reuse.H0_H0 ;  /* 0x20000010ff0a7230 */ /* 0x104fe40000004100 */
[----:B------:R-:W-:Y:S02]  /*0de0*/  HADD2.F32 R16, -RZ, R16.H1_H1 ;  /* 0x30000010ff107230 */ /* 0x000fe40000004100 */
[----:B------:R-:W-:Y:S01]  /*0df0*/  FFMA R7, R4, R4, R7 ;  /* 0x0000000404077223 */ /* 0x000fe20000000007 */
[----:B---3--:R-:W-:-:S03]  /*0e00*/  HADD2.F32 R4, -RZ, R22.H0_H0 ;  /* 0x20000016ff047230 */ /* 0x008fc60000004100 */
[----:B------:R-:W-:Y:S01]  /*0e10*/  FFMA R7, R10, R10, R7 ;  /* 0x0000000a0a077223 */ /* 0x000fe20000000007 */
[----:B------:R-:W-:-:S03]  /*0e20*/  HADD2.F32 R10, -RZ, R22.H1_H1 ;  /* 0x30000016ff0a7230 */ /* 0x000fc60000004100 */
[----:B------:R-:W-:-:S04]  /*0e30*/  FFMA R7, R16, R16, R7 ;  /* 0x0000001010077223 */ /* 0x000fc80000000007 */
[----:B------:R-:W-:-:S04]  /*0e40*/  FFMA R7, R4, R4, R7 ;  /* 0x0000000404077223 */ /* 0x000fc80000000007 */
[----:B------:R-:W-:Y:S01]  /*0e50*/  FFMA R7, R10, R10, R7 ;  /* 0x0000000a0a077223 */ /* 0x000fe20000000007 */
[----:B------:R-:W-:Y:S06]  /*0e60*/  @!P0 BRA `(.L_x_13) ;  /* 0xfffffffc008c8947 */ /* 0x000fec000383ffff */
[----:B------:R-:W-:Y:S05]  /*0e70*/  BSYNC.RECONVERGENT B2 ;  /* 0x0000000000027941 */ /* 0x000fea0003800200 */
.L_x_12:
[----:B------:R-:W-:Y:S05]  /*0e80*/  BSYNC.RECONVERGENT B1 ;  /* 0x0000000000017941 */ /* 0x000fea0003800200 */
.L_x_11:
[----:B------:R-:W0:Y:S02]  /*0e90*/  LDC.64 R4, c[0x0][0x3e0] ;  /* 0x0000f800ff047b82 */ /* 0x000e240000000a00 */
[----:B0-----:R-:W-:-:S06]  /*0ea0*/  IMAD.WIDE.U32 R4, R8, 0x2, R4 ;  /* 0x0000000208047825 */ /* 0x001fcc00078e0004 */
[----:B------:R0:W5:Y:S02]  /*0eb0*/  LDG.E R4, desc[UR6][R4.64] ;  /* 0x0000000604047981 */ /* 0x000164000c1e1900 */
.L_x_7:
[----:B------:R-:W-:Y:S05]  /*0ec0*/  BSYNC.RECONVERGENT B0 ;  /* 0x0000000000007941 */ /* 0x000fea0003800200 */
.L_x_6:
[----:B------:R-:W1:Y:S01]  /*0ed0*/  SHFL.DOWN PT, R6, R7, 0x10, 0x1f ;  /* 0x0a001f0007067f89 */ /* 0x000e6200000e0000 */
[C---:B------:R-:W-:Y:S02]  /*0ee0*/  LOP3.LUT P0, RZ, R13.reuse, 0x1f, RZ, 0xc0, !PT ;  /* 0x0000001f0dff7812 */ /* 0x040fe4000780c0ff */
[----:B------:R-:W-:-:S11]  /*0ef0*/  ISETP.GT.U32.AND P1, PT, R13, 0xf, PT ;  /* 0x0000000f0d00780c */ /* 0x000fd60003f24070 */
[----:B------:R-:W3:Y:S02]  /*0f00*/  @!P0 S2R R11, SR_CgaCtaId ;  /* 0x00000000000b8919 */ /* 0x000ee40000008800 */
[----:B------:R-:W4:Y:S01]  /*0f10*/  @!P1 S2R R12, SR_CgaCtaId ;  /* 0x00000000000c9919 */ /* 0x000f220000008800 */
[----:B-1----:R-:W-:Y:S01]  /*0f20*/  FADD R6, R6, R7 ;  /* 0x0000000706067221 */ /* 0x002fe20000000000 */
[----:B------:R-:W-:-:S04]  /*0f30*/  @!P1 MOV R7, 0x400 ;  /* 0x0000040000079802 */ /* 0x000fc80000000f00 */
[----:B0-----:R-:W0:Y:S01]  /*0f40*/  SHFL.DOWN PT, R5, R6, 0x8, 0x1f ;  /* 0x09001f0006057f89 */ /* 0x001e2200000e0000 */
[----:B------:R-:W-:-:S05]  /*0f50*/  @!P1 VIADD R7, R7, 0x800 ;  /* 0x0000080007079836 */ /* 0x000fca0000000000 */
[----:B----4-:R-:W-:Y:S01]  /*0f60*/  @!P1 LEA R12, R12, R7, 0x18 ;  /* 0x000000070c0c9211 */ /* 0x010fe200078ec0ff */
[----:B0-----:R-:W-:Y:S01]  /*0f70*/  FADD R5, R6, R5 ;  /* 0x0000000506057221 */ /* 0x001fe20000000000 */
[----:B------:R-:W-:-:S04]  /*0f80*/  @!P0 MOV R6, 0x400 ;  /* 0x0000040000068802 */ /* 0x000fc80000000f00 */
[----:B------:R-:W0:Y:S01]  /*0f90*/  SHFL.DOWN PT, R8, R5, 0x4, 0x1f ;  /* 0x08801f0005087f89 */ /* 0x000e2200000e0000 */
[----:B------:R-:W-:-:S04]  /*0fa0*/  @!P0 IADD3 R6, PT, PT, R6, 0x800, RZ ;  /* 0x0000080006068810 */ /* 0x000fc80007ffe0ff */
[----:B---3--:R-:W-:Y:S01]  /*0fb0*/  @!P0 LEA R6, R11, R6, 0x18 ;  /* 0x000000060b068211 */ /* 0x008fe200078ec0ff */
[----:B0-----:R-:W-:Y:S01]  /*0fc0*/  FADD R8, R5, R8 ;  /* 0x0000000805087221 */ /* 0x001fe20000000000 */
[----:B------:R-:W-:-:S04]  /*0fd0*/  @!P0 SHF.R.U32.HI R5, RZ, 0x3, R13 ;  /* 0x00000003ff058819 */ /* 0x000fc8000001160d */
[----:B------:R-:W0:Y:S01]  /*0fe0*/  SHFL.DOWN PT, R9, R8, 0x2, 0x1f ;  /* 0x08401f0008097f89 */ /* 0x000e2200000e0000 */
[----:B------:R-:W-:-:S04]  /*0ff0*/  @!P0 LOP3.LUT R5, R5, 0x1ffffffc, RZ, 0xc0, !PT ;  /* 0x1ffffffc05058812 */ /* 0x000fc800078ec0ff */
[----:B------:R-:W-:Y:S01]  /*1000*/  @!P0 IADD3 R5, PT, PT, R5, R6, RZ ;  /* 0x0000000605058210 */ /* 0x000fe20007ffe0ff */
[----:B------:R-:W-:Y:S02]  /*1010*/  @!P1 IMAD R6, R13, 0x4, R12 ;  /* 0x000000040d069824 */ /* 0x000fe400078e020c */
[----:B0-----:R-:W-:-:S05]  /*1020*/  FADD R9, R8, R9 ;  /* 0x0000000908097221 */ /* 0x001fca0000000000 */
[----:B------:R-:W0:Y:S02]  /*1030*/  SHFL.DOWN PT, R10, R9, 0x1, 0x1f ;  /* 0x08201f00090a7f89 */ /* 0x000e2400000e0000 */
[----:B0-----:R-:W-:-:S05]  /*1040*/  FADD R10, R9, R10 ;  /* 0x0000000a090a7221 */ /* 0x001fca0000000000 */
[----:B------:R0:W-:Y:S01]  /*1050*/  @!P0 STS [R5], R10 ;  /* 0x0000000a05008388 */ /* 0x0001e20000000800 */
[----:B------:R-:W-:Y:S01]  /*1060*/  BAR.SYNC.DEFER_BLOCKING 0x0 ;  /* 0x0000000000007b1d */ /* 0x000fe20000010000 */
[----:B------:R-:W-:Y:S02]  /*1070*/  ISETP.NE.AND P0, PT, R13, RZ, PT ;  /* 0x000000ff0d00720c */ /* 0x000fe40003f05270 */
[----:B0-----:R-:W-:-:S05]  /*1080*/  CS2R.32 R5, SR_CgaSize ;  /* 0x0000000000057805 */ /* 0x001fca0000008a00 */
[----:B------:R-:W-:-:S06]  /*1090*/  IMAD R5, R5, -0xa0, RZ ;  /* 0xffffff6005057824 */ /* 0x000fcc00078e02ff */
[----:B------:R-:W0:Y:S01]  /*10a0*/  LDC R5, c[0x0][R5+0x2cc] ;  /* 0x0000b30005057b82 */ /* 0x000e220000000800 */
[----:B------:R-:W1:Y:S01]  /*10b0*/  @!P0 S2R R11, SR_CgaCtaId ;  /* 0x00000000000b8919 */ /* 0x000e620000008800 */
[----:B------:R3:W4:Y:S02]  /*10c0*/  @!P1 LDS R10, [R6] ;  /* 0x00000000060a9984 */ /* 0x0007240000000800 */
[----:B---3--:R-:W-:-:S04]  /*10d0*/  @!P0 MOV R6, 0x400 ;  /* 0x0000040000068802 */ /* 0x008fc80000000f00 */
[----:B-1----:R-:W-:Y:S02]  /*10e0*/  @!P0 LEA R11, R11, R6, 0x18 ;  /* 0x000000060b0b8211 */ /* 0x002fe400078ec0ff */
[----:B0-----:R-:W-:-:S04]  /*10f0*/  IADD3 R6, PT, PT, R5, -0x3, RZ ;  /* 0xfffffffd05067810 */ /* 0x001fc80007ffe0ff */
[----:B------:R-:W-:Y:S01]  /*1100*/  ISETP.GT.U32.AND P1, PT, R6, -0x3, PT ;  /* 0xfffffffd0600780c */ /* 0x000fe20003f24070 */
[----:B----4-:R-:W0:Y:S02]  /*1110*/  SHFL.DOWN PT, R7, R10, 0x8, 0x1f ;  /* 0x09001f000a077f89 */ /* 0x010e2400000e0000 */
[----:B0-----:R-:W-:-:S05]  /*1120*/  FADD R7, R7, R10 ;  /* 0x0000000a07077221 */ /* 0x001fca0000000000 */
[----:B------:R-:W0:Y:S02]  /*1130*/  SHFL.DOWN PT, R8, R7, 0x4, 0x1f ;  /* 0x08801f0007087f89 */ /* 0x000e2400000e0000 */
[----:B0-----:R-:W-:-:S05]  /*1140*/  FADD R8, R7, R8 ;  /* 0x0000000807087221 */ /* 0x001fca0000000000 */
[----:B------:R-:W0:Y:S02]  /*1150*/  SHFL.DOWN PT, R9, R8, 0x2, 0x1f ;  /* 0x08401f0008097f89 */ /* 0x000e2400000e0000 */
[----:B0-----:R-:W-:-:S05]  /*1160*/  FADD R9, R8, R9 ;  /* 0x0000000908097221 */ /* 0x001fca0000000000 */
[----:B------:R-:W0:Y:S02]  /*1170*/  SHFL.DOWN PT, R12, R9, 0x1, 0x1f ;  /* 0x08201f00090c7f89 */ /* 0x000e2400000e0000 */
[----:B0-----:R-:W-:-:S05]  /*1180*/  FADD R12, R9, R12 ;  /* 0x0000000c090c7221 */ /* 0x001fca0000000000 */
[----:B------:R0:W-:Y:S01]  /*1190*/  @!P0 STS [R11+0x840], R12 ;  /* 0x0008400c0b008388 */ /* 0x0001e20000000800 */
[----:B------:R-:W-:Y:S05]  /*11a0*/  @P1 BRA `(.L_x_14) ;  /* 0x0000002400e81947 */ /* 0x000fea0003800000 */
[----:B------:R-:W-:Y:S01]  /*11b0*/  ISETP.GE.U32.AND P1, PT, R6, 0x7, PT ;  /* 0x000000070600780c */ /* 0x000fe20003f26070 */
[----:B------:R-:W-:Y:S01]  /*11c0*/  VIADD R6, R5, 0xfffffffe ;  /* 0xfffffffe05067836 */ /* 0x000fe20000000000 */
[----:B------:R-:W-:-:S04]  /*11d0*/  UMOV UR4, 0x1 ;  /* 0x0000000100047882 */ /* 0x000fc80000000000 */
[----:B------:R-:W-:-:S07]  /*11e0*/  LOP3.LUT R7, R6, 0x7, RZ, 0xc0, !PT ;  /* 0x0000000706077812 */ /* 0x000fce00078ec0ff */
[----:B------:R-:W-:Y:S05]  /*11f0*/  @!P1 BRA `(.L_x_15) ;  /* 0x0000001000dc9947 */ /* 0x000fea0003800000 */
[----:B------:R-:W1:Y:S01]  /*1200*/  S2UR UR4, SR_CgaCtaId ;  /* 0x00000000000479c3 */ /* 0x000e620000008800 */
[----:B------:R-:W-:-:S04]  /*1210*/  LOP3.LUT R8, R6, 0xfffffff8, RZ, 0xc0, !PT ;  /* 0xfffffff806087812 */ /* 0x000fc800078ec0ff */
[----:B------:R-:W-:Y:S01]  /*1220*/  IADD3 R8, PT, PT, -R8, RZ, RZ ;  /* 0x000000ff08087210 */ /* 0x000fe20007ffe1ff */
[----:B-1----:R-:W-:-:S06]  /*1230*/  UIADD3 UR4, UPT, UPT, UR4, 0x4, URZ ;  /* 0x0000000404047890 */ /* 0x002fcc000fffe0ff */
[----:B------:R-:W-:Y:S01]  /*1240*/  IMAD.U32 R10, RZ, RZ, UR4 ;  /* 0x00000004ff0a7e24 */ /* 0x000fe2000f8e00ff */
[----:B------:R-:W-:-:S06]  /*1250*/  UMOV UR4, 0x4 ;  /* 0x0000000400047882 */ /* 0x000fcc0000000000 */
.L_x_64:
[----:B------:R-:W-:Y:S01]  /*1260*/  ISETP.NE.AND P0, PT, R13, RZ, PT ;  /* 0x000000ff0d00720c */ /* 0x000fe20003f05270 */
[----:B------:R-:W-:Y:S01]  /*1270*/  BSSY.RECONVERGENT B0, `(.L_x_16) ;  /* 0x000012b000007945 */ /* 0x000fe20003800200 */
[----:B------:R-:W-:-:S04]  /*1280*/  IADD3 R8, PT, PT, R8, 0x8, RZ ;  /* 0x0000000808087810 */ /* 0x000fc80007ffe0ff */
[----:B------:R-:W-:-:S07]  /*1290*/  ISETP.NE.AND P1, PT, R8, RZ, PT ;  /* 0x000000ff0800720c */ /* 0x000fce0003f25270 */
[----:B01----:R-:W-:Y:S06]  /*12a0*/  @P0 BRA `(.L_x_17) ;  /* 0x00000010009c0947 */ /* 0x003fec0003800000 */
[----:B0-----:R-:W0:Y:S01]  /*12b0*/  I2F.U32.RP R11, R5 ;  /* 0x00000005000b7306 */ /* 0x001e220000209000 */
[----:B--2---:R-:W1:Y:S01]  /*12c0*/  S2R R17, SR_CgaCtaId ;  /* 0x0000000000117919 */ /* 0x004e620000008800 */
[----:B------:R-:W-:-:S06]  /*12d0*/  MOV R16, 0x400 ;  /* 0x0000040000107802 */ /* 0x000fcc0000000f00 */
[----:B0-----:R-:W0:Y:S02]  /*12e0*/  MUFU.RCP R11, R11 ;  /* 0x0000000b000b7308 */ /* 0x001e240000001000 */
[----:B0-----:R-:W-:Y:S01]  /*12f0*/  VIADD R14, R11, 0xffffffe ;  /* 0x0ffffffe0b0e7836 */ /* 0x001fe20000000000 */
[----:B-1----:R-:W-:-:S05]  /*1300*/  LEA R11, R17, R16, 0x18 ;  /* 0x00000010110b7211 */ /* 0x002fca00078ec0ff */
[----:B------:R0:W1:Y:S01]  /*1310*/  F2I.FTZ.U32.TRUNC.NTZ R15, R14 ;  /* 0x0000000e000f7305 */ /* 0x000062000021f000 */
[----:B------:R-:W2:Y:S01]  /*1320*/  LDS R21, [R11+0x840] ;  /* 0x000840000b157984 */ /* 0x000ea20000000800 */
[----:B0-----:R-:W-:Y:S01]  /*1330*/  IMAD.MOV.U32 R14, RZ, RZ, RZ ;  /* 0x000000ffff0e7224 */ /* 0x001fe200078e00ff */
[----:B-1----:R-:W-:-:S05]  /*1340*/  IADD3 R12, PT, PT, RZ, -R15, RZ ;  /* 0x8000000fff0c7210 */ /* 0x002fca0007ffe0ff */
[----:B------:R-:W-:Y:S01]  /*1350*/  IMAD R9, R12, R5, RZ ;  /* 0x000000050c097224 */ /* 0x000fe200078e02ff */
[----:B------:R-:W-:-:S03]  /*1360*/  IADD3 R12, PT, PT, R10, -0x3, RZ ;  /* 0xfffffffd0a0c7810 */ /* 0x000fc60007ffe0ff */
[----:B------:R-:W-:-:S06]  /*1370*/  IMAD.HI.U32 R9, R15, R9, R14 ;  /* 0x000000090f097227 */ /* 0x000fcc00078e000e */
[----:B------:R-:W-:-:S04]  /*1380*/  IMAD.HI.U32 R15, R9, R12, RZ ;  /* 0x0000000c090f7227 */ /* 0x000fc800078e00ff */
[----:B------:R-:W-:-:S04]  /*1390*/  IMAD.MOV R15, RZ, RZ, -R15 ;  /* 0x000000ffff0f7224 */ /* 0x000fc800078e0a0f */
[----:B------:R-:W-:Y:S02]  /*13a0*/  IMAD R14, R5, R15, R12 ;  /* 0x0000000f050e7224 */ /* 0x000fe400078e020c */
[----:B------:R-:W0:Y:S01]  /*13b0*/  S2R R15, SR_SWINHI ;  /* 0x00000000000f7919 */ /* 0x000e220000002f00 */
[----:B------:R-:W-:Y:S02]  /*13c0*/  VIADD R12, R16, 0x840 ;  /* 0x00000840100c7836 */ /* 0x000fe40000000000 */
[----:B------:R-:W-:-:S03]  /*13d0*/  ISETP.GE.U32.AND P2, PT, R14, R5, PT ;  /* 0x000000050e00720c */ /* 0x000fc60003f46070 */
[----:B------:R-:W-:Y:S02]  /*13e0*/  LEA R18, R17, R12, 0x18 ;  /* 0x0000000c11127211 */ /* 0x000fe400078ec0ff */
[----:B------:R-:W-:-:S08]  /*13f0*/  LOP3.LUT R12, RZ, R5, RZ, 0x33, !PT ;  /* 0x00000005ff0c7212 */ /* 0x000fd000078e33ff */
[-C--:B------:R-:W-:Y:S02]  /*1400*/  @P2 IADD3 R14, PT, PT, R14, -R5.reuse, RZ ;  /* 0x800000050e0e2210 */ /* 0x080fe40007ffe0ff */
[----:B------:R-:W-:Y:S02]  /*1410*/  ISETP.NE.U32.AND P2, PT, R5, RZ, PT ;  /* 0x000000ff0500720c */ /* 0x000fe40003f45070 */
[----:B------:R-:W-:Y:S02]  /*1420*/  ISETP.GE.U32.AND P3, PT, R14, R5, PT ;  /* 0x000000050e00720c */ /* 0x000fe40003f66070 */
[----:B------:R-:W-:Y:S02]  /*1430*/  MOV R18, R18 ;  /* 0x0000001200127202 */ /* 0x000fe40000000f00 */
[----:B0-----:R-:W-:-:S09]  /*1440*/  MOV R19, R15 ;  /* 0x0000000f00137202 */ /* 0x001fd20000000f00 */
[----:B------:R-:W-:-:S04]  /*1450*/  @P3 IADD3 R14, PT, PT, R14, -R5, RZ ;  /* 0x800000050e0e3210 */ /* 0x000fc80007ffe0ff */
[----:B------:R-:W-:-:S04]  /*1460*/  SEL R17, R12, R14, !P2 ;  /* 0x0000000e0c117207 */ /* 0x000fc80005000000 */
[----:B------:R-:W-:Y:S02]  /*1470*/  PRMT R16, R17, 0x654, R18 ;  /* 0x0000065411107816 */ /* 0x000fe40000000012 */
[----:B------:R-:W-:-:S05]  /*1480*/  MOV R17, R19 ;  /* 0x0000001300117202 */ /* 0x000fca0000000f00 */
[----:B--2---:R0:W-:Y:S01]  /*1490*/  ATOM.E.ADD.F32.FTZ.RN.STRONG.GPU P3, RZ, desc[UR6][R16.64], R21 ;  /* 0x8000001510ff79a2 */ /* 0x0041e2000c16f306 */
[----:B------:R-:W-:Y:S04]  /*14a0*/  BSSY.RECONVERGENT B1, `(.L_x_18) ;  /* 0x0000015000017945 */ /* 0x000fe80003800200 */
[----:B0-----:R-:W-:Y:S05]  /*14b0*/  @P3 BRA `(.L_x_19) ;  /* 0x00000000004c3947 */ /* 0x001fea0003800000 */
[----:B------:R-:W0:Y:S02]  /*14c0*/  QSPC.E.S P3, RZ, [R16] ;  /* 0x0000000010ff73aa */ /* 0x000e240000060500 */
[----:B0-----:R-:W-:Y:S05]  /*14d0*/  @!P3 BRA `(.L_x_20) ;  /* 0x000000000018b947 */ /* 0x001fea0003800000 */
[----:B------:R-:W-:-:S07]  /*14e0*/  MOV R16, R16 ;  /* 0x0000001000107202 */ /* 0x000fce0000000f00 */
.L_x_21:
[----:B------:R-:W0:Y:S02]  /*14f0*/  LDS R14, [R16] ;  /* 0x00000000100e7984 */ /* 0x000e240000000800 */
[----:B0-----:R-:W-:-:S05]  /*1500*/  FADD R15, R21, R14 ;  /* 0x0000000e150f7221 */ /* 0x001fca0000000000 */
[----:B------:R-:W0:Y:S02]  /*1510*/  ATOMS.CAST.SPIN P3, [R16], R14, R15 ;  /* 0x0000000e1000758d */ /* 0x000e24000186000f */
[----:B0-----:R-:W-:Y:S05]  /*1520*/  @!P3 BRA `(.L_x_21) ;  /* 0xfffffffc00f0b947 */ /* 0x001fea000383ffff */
[----:B------:R-:W-:Y:S05]  /*1530*/  BRA `(.L_x_19) ;  /* 0x00000000002c7947 */ /* 0x000fea0003800000 */
.L_x_20:
[----:B------:R-:W0:Y:S02]  /*1540*/  QSPC.E.D P3, RZ, [R16] ;  /* 0x0000000010ff73aa */ /* 0x000e240000060700 */
[----:B0-----:R-:W-:Y:S05]  /*1550*/  @!P3 BRA `(.L_x_22) ;  /* 0x000000000018b947 */ /* 0x001fea0003800000 */
.L_x_23:
[----:B------:R-:W2:Y:S02]  /*1560*/  LD.E R14, [R16] ;  /* 0x00000000100e7980 */ /* 0x000ea40000100900 */
[----:B--2---:R-:W-:-:S06]  /*1570*/  FADD R15, R21, R14 ;  /* 0x0000000e150f7221 */ /* 0x004fcc0000000000 */
[----:B------:R-:W2:Y:S02]  /*1580*/  ATOM.E.CAST.SPIN PT, R15, [R16], R14, R15 ;  /* 0x0000000e100f738b */ /* 0x000ea400019e010f */
[----:B--2---:R-:W-:-:S13]  /*1590*/  ISETP.EQ.U32.AND P3, PT, R15, 0x1, PT ;  /* 0x000000010f00780c */ /* 0x004fda0003f62070 */
[----:B------:R-:W-:Y:S05]  /*15a0*/  @!P3 BRA `(.L_x_23) ;  /* 0xfffffffc00ecb947 */ /* 0x000fea000383ffff */
[----:B------:R-:W-:Y:S05]  /*15b0*/  BRA `(.L_x_19) ;  /* 0x00000000000c7947 */ /* 0x000fea0003800000 */
.L_x_22:
[----:B------:R-:W2:Y:S02]  /*15c0*/  LD.E R14, desc[UR6][R16.64] ;  /* 0x00000006100e7980 */ /* 0x000ea4000c101900 */
[----:B--2---:R-:W-:-:S05]  /*15d0*/  FADD R21, R21, R14 ;  /* 0x0000000e15157221 */ /* 0x004fca0000000000 */
[----:B------:R0:W-:Y:S02]  /*15e0*/  ST.E desc[UR6][R16.64], R21 ;  /* 0x0000001510007985 */ /* 0x0001e4000c101906 */
.L_x_19:
[----:B------:R-:W-:Y:S05]  /*15f0*/  BSYNC.RECONVERGENT B1 ;  /* 0x0000000000017941 */ /* 0x000fea0003800200 */
.L_x_18:
[----:B------:R-:W-:Y:S01]  /*1600*/  VIADD R14, R10, 0xfffffffe ;  /* 0xfffffffe0a0e7836 */ /* 0x000fe20000000000 */
[----:B0-----:R-:W0:Y:S03]  /*1610*/  LDS R21, [R11+0x840] ;  /* 0x000840000b157984 */ /* 0x001e260000000800 */
[----:B------:R-:W-:-:S05]  /*1620*/  IMAD.HI.U32 R15, R9, R14, RZ ;  /* 0x0000000e090f7227 */ /* 0x000fca00078e00ff */
[----:B------:R-:W-:-:S05]  /*1630*/  IADD3 R15, PT, PT, -R15, RZ, RZ ;  /* 0x000000ff0f0f7210 */ /* 0x000fca0007ffe1ff */
[----:B------:R-:W-:-:S05]  /*1640*/  IMAD R14, R5, R15, R14 ;  /* 0x0000000f050e7224 */ /* 0x000fca00078e020e */
[----:B------:R-:W-:-:S13]  /*1650*/  ISETP.GE.U32.AND P3, PT, R14, R5, PT ;  /* 0x000000050e00720c */ /* 0x000fda0003f66070 */
[----:B------:R-:W-:-:S05]  /*1660*/  @P3 IMAD.IADD R14, R14, 0x1, -R5 ;  /* 0x000000010e0e3824 */ /* 0x000fca00078e0a05 */
[----:B------:R-:W-:-:S13]  /*1670*/  ISETP.GE.U32.AND P3, PT, R14, R5, PT ;  /* 0x000000050e00720c */ /* 0x000fda0003f66070 */
[----:B------:R-:W-:-:S04]  /*1680*/  @P3 IADD3 R14, PT, PT, R14, -R5, RZ ;  /* 0x800000050e0e3210 */ /* 0x000fc80007ffe0ff */
[----:B------:R-:W-:-:S04]  /*1690*/  SEL R17, R12, R14, !P2 ;  /* 0x0000000e0c117207 */ /* 0x000fc80005000000 */
[----:B------:R-:W-:Y:S02]  /*16a0*/  PRMT R16, R17, 0x654, R18 ;  /* 0x0000065411107816 */ /* 0x000fe40000000012 */
[----:B------:R-:W-:-:S05]  /*16b0*/  MOV R17, R19 ;  /* 0x0000001300117202 */ /* 0x000fca0000000f00 */
[----:B0-----:R0:W-:Y:S01]  /*16c0*/  ATOM.E.ADD.F32.FTZ.RN.STRONG.GPU P3, RZ, desc[UR6][R16.64], R21 ;  /* 0x8000001510ff79a2 */ /* 0x0011e2000c16f306 */
[----:B------:R-:W-:Y:S04]  /*16d0*/  BSSY.RECONVERGENT B1, `(.L_x_24) ;  /* 0x0000015000017945 */ /* 0x000fe80003800200 */
[----:B0-----:R-:W-:Y:S05]  /*16e0*/  @P3 BRA `(.L_x_25) ;  /* 0x00000000004c3947 */ /* 0x001fea0003800000 */
[----:B------:R-:W0:Y:S02]  /*16f0*/  QSPC.E.S P3, RZ, [R16] ;  /* 0x0000000010ff73aa */ /* 0x000e240000060500 */
[----:B0-----:R-:W-:Y:S05]  /*1700*/  @!P3 BRA `(.L_x_26) ;  /* 0x000000000018b947 */ /* 0x001fea0003800000 */
[----:B------:R-:W-:-:S07]  /*1710*/  MOV R16, R16 ;  /* 0x0000001000107202 */ /* 0x000fce0000000f00 */
.L_x_27:
[----:B------:R-:W0:Y:S02]  /*1720*/  LDS R14, [R16] ;  /* 0x00000000100e7984 */ /* 0x000e240000000800 */
[----:B0-----:R-:W-:-:S05]  /*1730*/  FADD R15, R21, R14 ;  /* 0x0000000e150f7221 */ /* 0x001fca0000000000 */
[----:B------:R-:W0:Y:S02]  /*1740*/  ATOMS.CAST.SPIN P3, [R16], R14, R15 ;  /* 0x0000000e1000758d */ /* 0x000e24000186000f */
[----:B0-----:R-:W-:Y:S05]  /*1750*/  @!P3 BRA `(.L_x_27) ;  /* 0xfffffffc00f0b947 */ /* 0x001fea000383ffff */
[----:B------:R-:W-:Y:S05]  /*1760*/  BRA `(.L_x_25) ;  /* 0x00000000002c7947 */ /* 0x000fea0003800000 */
.L_x_26:
[----:B------:R-:W0:Y:S02]  /*1770*/  QSPC.E.D P3, RZ, [R16] ;  /* 0x0000000010ff73aa */ /* 0x000e240000060700 */
[----:B0-----:R-:W-:Y:S05]  /*1780*/  @!P3 BRA `(.L_x_28) ;  /* 0x000000000018b947 */ /* 0x001fea0003800000 */
.L_x_29:
[----:B------:R-:W2:Y:S02]  /*1790*/  LD.E R14, [R16] ;  /* 0x00000000100e7980 */ /* 0x000ea40000100900 */
[----:B--2---:R-:W-:-:S06]  /*17a0*/  FADD R15, R21, R14 ;  /* 0x0000000e150f7221 */ /* 0x004fcc0000000000 */
[----:B------:R-:W2:Y:S02]  /*17b0*/  ATOM.E.CAST.SPIN PT, R15, [R16], R14, R15 ;  /* 0x0000000e100f738b */ /* 0x000ea400019e010f */
[----:B--2---:R-:W-:-:S13]  /*17c0*/  ISETP.EQ.U32.AND P3, PT, R15, 0x1, PT ;  /* 0x000000010f00780c */ /* 0x004fda0003f62070 */
[----:B------:R-:W-:Y:S05]  /*17d0*/  @!P3 BRA `(.L_x_29) ;  /* 0xfffffffc00ecb947 */ /* 0x000fea000383ffff */
[----:B------:R-:W-:Y:S05]  /*17e0*/  BRA `(.L_x_25) ;  /* 0x00000000000c7947 */ /* 0x000fea0003800000 */
.L_x_28:
[----:B------:R-:W2:Y:S02]  /*17f0*/  LD.E R14, desc[UR6][R16.64] ;  /* 0x00000006100e7980 */ /* 0x000ea4000c101900 */
[----:B--2---:R-:W-:-:S05]  /*1800*/  FADD R21, R21, R14 ;  /* 0x0000000e15157221 */ /* 0x004fca0000000000 */
[----:B------:R0:W-:Y:S02]  /*1810*/  ST.E desc[UR6][R16.64], R21 ;  /* 0x0000001510007985 */ /* 0x0001e4000c101906 */
.L_x_25:
[----:B------:R-:W-:Y:S05]  /*1820*/  BSYNC.RECONVERGENT B1 ;  /* 0x0000000000017941 */ /* 0x000fea0003800200 */
.L_x_24:
        /* <DEDUP_REMOVED lines=18> */
.L_x_33:
[----:B------:R-:W0:Y:S02]  /*1950*/  LDS R14, [R16] ;  /* 0x00000000100e7984 */ /* 0x000e240000000800 */
[----:B0-----:R-:W-:-:S05]  /*1960*/  FADD R15, R21, R14 ;  /* 0x0000000e150f7221 */ /* 0x001fca0000000000 */
[----:B------:R-:W0:Y:S02]  /*1970*/  ATOMS.CAST.SPIN P3, [R16], R14, R15 ;  /* 0x0000000e1000758d */ /* 0x000e24000186000f */
[----:B0-----:R-:W-:Y:S05]  /*1980*/  @!P3 BRA `(.L_x_33) ;  /* 0xfffffffc00f0b947 */ /* 0x001fea000383ffff */
[----:B------:R-:W-:Y:S05]  /*1990*/  BRA `(.L_x_31) ;  /* 0x00000000002c7947 */ /* 0x000fea0003800000 */
.L_x_32:
[----:B------:R-:W0:Y:S02]  /*19a0*/  QSPC.E.D P3, RZ, [R16] ;  /* 0x0000000010ff73aa */ /* 0x000e240000060700 */
[----:B0-----:R-:W-:Y:S05]  /*19b0*/  @!P3 BRA `(.L_x_34) ;  /* 0x000000000018b947 */ /* 0x001fea0003800000 */
.L_x_35:
[----:B------:R-:W2:Y:S02]  /*19c0*/  LD.E R14, [R16] ;  /* 0x00000000100e7980 */ /* 0x000ea40000100900 */
[----:B--2---:R-:W-:-:S06]  /*19d0*/  FADD R15, R21, R14 ;  /* 0x0000000e150f7221 */ /* 0x004fcc0000000000 */
[----:B------:R-:W2:Y:S02]  /*19e0*/  ATOM.E.CAST.SPIN PT, R15, [R16], R14, R15 ;  /* 0x0000000e100f738b */ /* 0x000ea400019e010f */
[----:B--2---:R-:W-:-:S13]  /*19f0*/  ISETP.EQ.U32.AND P3, PT, R15, 0x1, PT ;  /* 0x000000010f00780c */ /* 0x004fda0003f62070 */
[----:B------:R-:W-:Y:S05]  /*1a00*/  @!P3 BRA `(.L_x_35) ;  /* 0xfffffffc00ecb947 */ /* 0x000fea000383ffff */
[----:B------:R-:W-:Y:S05]  /*1a10*/  BRA `(.L_x_31) ;  /* 0x00000000000c7947 */ /* 0x000fea0003800000 */
.L_x_34:
[----:B------:R-:W2:Y:S02]  /*1a20*/  LD.E R14, desc[UR6][R16.64] ;  /* 0x00000006100e7980 */ /* 0x000ea4000c101900 */
[----:B--2---:R-:W-:-:S05]  /*1a30*/  FADD R21, R21, R14 ;  /* 0x0000000e15157221 */ /* 0x004fca0000000000 */
[----:B------:R0:W-:Y:S02]  /*1a40*/  ST.E desc[UR6][R16.64], R21 ;  /* 0x0000001510007985 */ /* 0x0001e4000c101906 */
.L_x_31:
[----:B------:R-:W-:Y:S05]  /*1a50*/  BSYNC.RECONVERGENT B1 ;  /* 0x0000000000017941 */ /* 0x000fea0003800200 */
.L_x_30:
[----:B------:R-:W-:Y:S01]  /*1a60*/  IMAD.HI.U32 R14, R9, R10, RZ ;  /* 0x0000000a090e7227 */ /* 0x000fe200078e00ff */
[----:B------:R-:W1:Y:S03]  /*1a70*/  LDS R15, [R11+0x840] ;  /* 0x000840000b0f7984 */ /* 0x000e660000000800 */
[----:B------:R-:W-:-:S04]  /*1a80*/  IMAD.MOV R14, RZ, RZ, -R14 ;  /* 0x000000ffff0e7224 */ /* 0x000fc800078e0a0e */
[----:B------:R-:W-:-:S05]  /*1a90*/  IMAD R14, R5, R14, R10 ;  /* 0x0000000e050e7224 */ /* 0x000fca00078e020a */
[----:B------:R-:W-:-:S13]  /*1aa0*/  ISETP.GE.U32.AND P3, PT, R14, R5, PT ;  /* 0x000000050e00720c */ /* 0x000fda0003f66070 */
[----:B------:R-:W-:-:S04]  /*1ab0*/  @P3 IADD3 R14, PT, PT, R14, -R5, RZ ;  /* 0x800000050e0e3210 */ /* 0x000fc80007ffe0ff */
[----:B------:R-:W-:-:S13]  /*1ac0*/  ISETP.GE.U32.AND P3, PT, R14, R5, PT ;  /* 0x000000050e00720c */ /* 0x000fda0003f66070 */
[----:B------:R-:W-:-:S05]  /*1ad0*/  @P3 IMAD.IADD R14, R14, 0x1, -R5 ;  /* 0x000000010e0e3824 */ /* 0x000fca00078e0a05 */
[----:B0-----:R-:W-:-:S04]  /*1ae0*/  SEL R21, R12, R14, !P2 ;  /* 0x0000000e0c157207 */ /* 0x001fc80005000000 */
[----:B------:R-:W-:Y:S02]  /*1af0*/  PRMT R20, R21, 0x654, R18 ;  /* 0x0000065415147816 */ /* 0x000fe40000000012 */
[----:B------:R-:W-:-:S05]  /*1b00*/  MOV R21, R19 ;  /* 0x0000001300157202 */ /* 0x000fca0000000f00 */
[----:B-1----:R0:W-:Y:S01]  /*1b10*/  ATOM.E.ADD.F32.FTZ.RN.STRONG.GPU P3, RZ, desc[UR6][R20.64], R15 ;  /* 0x8000000f14ff79a2 */ /* 0x0021e2000c16f306 */
[----:B------:R-:W-:Y:S01]  /*1b20*/  BSSY.RECONVERGENT B1, `(.L_x_36) ;  /* 0x0000016000017945 */ /* 0x000fe20003800200 */
[----:B------:R-:W-:-:S03]  /*1b30*/  IADD3 R14, PT, PT, R10, 0x4, RZ ;  /* 0x000000040a0e7810 */ /* 0x000fc60007ffe0ff */
[----:B0-----:R-:W-:Y:S05]  /*1b40*/  @P3 BRA `(.L_x_37) ;  /* 0x00000000004c3947 */ /* 0x001fea0003800000 */
[----:B------:R-:W0:Y:S02]  /*1b50*/  QSPC.E.S P3, RZ, [R20] ;  /* 0x0000000014ff73aa */ /* 0x000e240000060500 */
[----:B0-----:R-:W-:Y:S05]  /*1b60*/  @!P3 BRA `(.L_x_38) ;  /* 0x000000000018b947 */ /* 0x001fea0003800000 */
[----:B------:R-:W-:-:S07]  /*1b70*/  MOV R20, R20 ;  /* 0x0000001400147202 */ /* 0x000fce0000000f00 */
.L_x_39:
[----:B------:R-:W0:Y:S02]  /*1b80*/  LDS R16, [R20] ;  /* 0x0000000014107984 */ /* 0x000e240000000800 */
[----:B0-----:R-:W-:-:S05]  /*1b90*/  FADD R17, R15, R16 ;  /* 0x000000100f117221 */ /* 0x001fca0000000000 */
[----:B------:R-:W0:Y:S02]  /*1ba0*/  ATOMS.CAST.SPIN P3, [R20], R16, R17 ;  /* 0x000000101400758d */ /* 0x000e240001860011 */
[----:B0-----:R-:W-:Y:S05]  /*1bb0*/  @!P3 BRA `(.L_x_39) ;  /* 0xfffffffc00f0b947 */ /* 0x001fea000383ffff */
[----:B------:R-:W-:Y:S05]  /*1bc0*/  BRA `(.L_x_37) ;  /* 0x00000000002c7947 */ /* 0x000fea0003800000 */
.L_x_38:
[----:B------:R-:W0:Y:S02]  /*1bd0*/  QSPC.E.D P3, RZ, [R20] ;  /* 0x0000000014ff73aa */ /* 0x000e240000060700 */
[----:B0-----:R-:W-:Y:S05]  /*1be0*/  @!P3 BRA `(.L_x_40) ;  /* 0x000000000018b947 */ /* 0x001fea0003800000 */
.L_x_41:
[----:B------:R-:W2:Y:S02]  /*1bf0*/  LD.E R16, [R20] ;  /* 0x0000000014107980 */ /* 0x000ea40000100900 */
[----:B--2---:R-:W-:-:S06]  /*1c00*/  FADD R17, R15, R16 ;  /* 0x000000100f117221 */ /* 0x004fcc0000000000 */
[----:B------:R-:W2:Y:S02]  /*1c10*/  ATOM.E.CAST.SPIN PT, R17, [R20], R16, R17 ;  /* 0x000000101411738b */ /* 0x000ea400019e0111 */
[----:B--2---:R-:W-:-:S13]  /*1c20*/  ISETP.EQ.U32.AND P3, PT, R17, 0x1, PT ;  /* 0x000000011100780c */ /* 0x004fda0003f62070 */
[----:B------:R-:W-:Y:S05]  /*1c30*/  @!P3 BRA `(.L_x_41) ;  /* 0xfffffffc00ecb947 */ /* 0x000fea000383ffff */
[----:B------:R-:W-:Y:S05]  /*1c40*/  BRA `(.L_x_37) ;  /* 0x00000000000c7947 */ /* 0x000fea0003800000 */
.L_x_40:
[----:B------:R-:W2:Y:S02]  /*1c50*/  LD.E R16, desc[UR6][R20.64] ;  /* 0x0000000614107980 */ /* 0x000ea4000c101900 */
[----:B--2---:R-:W-:-:S05]  /*1c60*/  FADD R15, R15, R16 ;  /* 0x000000100f0f7221 */ /* 0x004fca0000000000 */
[----:B------:R0:W-:Y:S02]  /*1c70*/  ST.E desc[UR6][R20.64], R15 ;  /* 0x0000000f14007985 */ /* 0x0001e4000c101906 */
.L_x_37:
[----:B------:R-:W-:Y:S05]  /*1c80*/  BSYNC.RECONVERGENT B1 ;  /* 0x0000000000017941 */ /* 0x000fea0003800200 */
.L_x_36:
[----:B------:R-:W-:-:S04]  /*1c90*/  VIADD R16, R10, 0x1 ;  /* 0x000000010a107836 */ /* 0x000fc80000000000 */
[----:B0-----:R-:W-:-:S05]  /*1ca0*/  IMAD.HI.U32 R15, R9, R16, RZ ;  /* 0x00000010090f7227 */ /* 0x001fca00078e00ff */
[----:B------:R-:W-:-:S05]  /*1cb0*/  IADD3 R15, PT, PT, -R15, RZ, RZ ;  /* 0x000000ff0f0f7210 */ /* 0x000fca0007ffe1ff */
[----:B------:R-:W-:Y:S02]  /*1cc0*/  IMAD R16, R5, R15, R16 ;  /* 0x0000000f05107224 */ /* 0x000fe400078e0210 */
[----:B------:R-:W0:Y:S03]  /*1cd0*/  LDS R15, [R11+0x840] ;  /* 0x000840000b0f7984 */ /* 0x000e260000000800 */
        /* <DEDUP_REMOVED lines=13> */
.L_x_45:
[----:B------:R-:W0:Y:S02]  /*1db0*/  LDS R16, [R20] ;  /* 0x0000000014107984 */ /* 0x000e240000000800 */
[----:B0-----:R-:W-:-:S05]  /*1dc0*/  FADD R17, R15, R16 ;  /* 0x000000100f117221 */ /* 0x001fca0000000000 */
[----:B------:R-:W0:Y:S02]  /*1dd0*/  ATOMS.CAST.SPIN P3, [R20], R16, R17 ;  /* 0x000000101400758d */ /* 0x000e240001860011 */
[----:B0-----:R-:W-:Y:S05]  /*1de0*/  @!P3 BRA `(.L_x_45) ;  /* 0xfffffffc00f0b947 */ /* 0x001fea000383ffff */
[----:B------:R-:W-:Y:S05]  /*1df0*/  BRA `(.L_x_43) ;  /* 0x00000000002c7947 */ /* 0x000fea0003800000 */
.L_x_44:
[----:B------:R-:W0:Y:S02]  /*1e00*/  QSPC.E.D P3, RZ, [R20] ;  /* 0x0000000014ff73aa */ /* 0x000e240000060700 */
[----:B0-----:R-:W-:Y:S05]  /*1e10*/  @!P3 BRA `(.L_x_46) ;  /* 0x000000000018b947 */ /* 0x001fea0003800000 */
.L_x_47:
[----:B------:R-:W2:Y:S02]  /*1e20*/  LD.E R16, [R20] ;  /* 0x0000000014107980 */ /* 0x000ea40000100900 */
[----:B--2---:R-:W-:-:S06]  /*1e30*/  FADD R17, R15, R16 ;  /* 0x000000100f117221 */ /* 0x004fcc0000000000 */
[----:B------:R-:W2:Y:S02]  /*1e40*/  ATOM.E.CAST.SPIN PT, R17, [R20], R16, R17 ;  /* 0x000000101411738b */ /* 0x000ea400019e0111 */
[----:B--2---:R-:W-:-:S13]  /*1e50*/  ISETP.EQ.U32.AND P3, PT, R17, 0x1, PT ;  /* 0x000000011100780c */ /* 0x004fda0003f62070 */
[----:B------:R-:W-:Y:S05]  /*1e60*/  @!P3 BRA `(.L_x_47) ;  /* 0xfffffffc00ecb947 */ /* 0x000fea000383ffff */
[----:B------:R-:W-:Y:S05]  /*1e70*/  BRA `(.L_x_43) ;  /* 0x00000000000c7947 */ /* 0x000fea0003800000 */
.L_x_46:
[----:B------:R-:W2:Y:S02]  /*1e80*/  LD.E R16, desc[UR6][R20.64] ;  /* 0x0000000614107980 */ /* 0x000ea4000c101900 */
[----:B--2---:R-:W-:-:S05]  /*1e90*/  FADD R15, R15, R16 ;  /* 0x000000100f0f7221 */ /* 0x004fca0000000000 */
[----:B------:R0:W-:Y:S02]  /*1ea0*/  ST.E desc[UR6][R20.64], R15 ;  /* 0x0000000f14007985 */ /* 0x0001e4000c101906 */
.L_x_43:
[----:B------:R-:W-:Y:S05]  /*1eb0*/  BSYNC.RECONVERGENT B1 ;  /* 0x0000000000017941 */ /* 0x000fea0003800200 */
.L_x_42:
        /* <DEDUP_REMOVED lines=18> */
.L_x_51:
[----:B------:R-:W0:Y:S02]  /*1fe0*/  LDS R16, [R20] ;  /* 0x0000000014107984 */ /* 0x000e240000000800 */
[----:B0-----:R-:W-:-:S05]  /*1ff0*/  FADD R17, R15, R16 ;  /* 0x000000100f117221 */ /* 0x001fca0000000000 */
[----:B------:R-:W0:Y:S02]  /*2000*/  ATOMS.CAST.SPIN P3, [R20], R16, R17 ;  /* 0x000000101400758d */ /* 0x000e240001860011 */
[----:B0-----:R-:W-:Y:S05]  /*2010*/  @!P3 BRA `(.L_x_51) ;  /* 0xfffffffc00f0b947 */ /* 0x001fea000383ffff */
[----:B------:R-:W-:Y:S05]  /*2020*/  BRA `(.L_x_49) ;  /* 0x00000000002c7947 */ /* 0x000fea0003800000 */
.L_x_50:
[----:B------:R-:W0:Y:S02]  /*2030*/  QSPC.E.D P3, RZ, [R20] ;  /* 0x0000000014ff73aa */ /* 0x000e240000060700 */
[----:B0-----:R-:W-:Y:S05]  /*2040*/  @!P3 BRA `(.L_x_52) ;  /* 0x000000000018b947 */ /* 0x001fea0003800000 */
.L_x_53:
[----:B------:R-:W2:Y:S02]  /*2050*/  LD.E R16, [R20] ;  /* 0x0000000014107980 */ /* 0x000ea40000100900 */
[----:B--2---:R-:W-:-:S06]  /*2060*/  FADD R17, R15, R16 ;  /* 0x000000100f117221 */ /* 0x004fcc0000000000 */
[----:B------:R-:W2:Y:S02]  /*2070*/  ATOM.E.CAST.SPIN PT, R17, [R20], R16, R17 ;  /* 0x000000101411738b */ /* 0x000ea400019e0111 */
[----:B--2---:R-:W-:-:S13]  /*2080*/  ISETP.EQ.U32.AND P3, PT, R17, 0x1, PT ;  /* 0x000000011100780c */ /* 0x004fda0003f62070 */
[----:B------:R-:W-:Y:S05]  /*2090*/  @!P3 BRA `(.L_x_53) ;  /* 0xfffffffc00ecb947 */ /* 0x000fea000383ffff */
[----:B------:R-:W-:Y:S05]  /*20a0*/  BRA `(.L_x_49) ;  /* 0x00000000000c7947 */ /* 0x000fea0003800000 */
.L_x_52:
[----:B------:R-:W2:Y:S02]  /*20b0*/  LD.E R16, desc[UR6][R20.64] ;  /* 0x0000000614107980 */ /* 0x000ea4000c101900 */
[----:B--2---:R-:W-:-:S05]  /*20c0*/  FADD R15, R15, R16 ;  /* 0x000000100f0f7221 */ /* 0x004fca0000000000 */
[----:B------:R0:W-:Y:S02]  /*20d0*/  ST.E desc[UR6][R20.64], R15 ;  /* 0x0000000f14007985 */ /* 0x0001e4000c101906 */
.L_x_49:
[----:B------:R-:W-:Y:S05]  /*20e0*/  BSYNC.RECONVERGENT B1 ;  /* 0x0000000000017941 */ /* 0x000fea0003800200 */
.L_x_48:
        /* <DEDUP_REMOVED lines=18> */
.L_x_57:
[----:B------:R-:W0:Y:S02]  /*2210*/  LDS R16, [R20] ;  /* 0x0000000014107984 */ /* 0x000e240000000800 */
[----:B0-----:R-:W-:-:S05]  /*2220*/  FADD R17, R15, R16 ;  /* 0x000000100f117221 */ /* 0x001fca0000000000 */
[----:B------:R-:W0:Y:S02]  /*2230*/  ATOMS.CAST.SPIN P3, [R20], R16, R17 ;  /* 0x000000101400758d */ /* 0x000e240001860011 */
[----:B0-----:R-:W-:Y:S05]  /*2240*/  @!P3 BRA `(.L_x_57) ;  /* 0xfffffffc00f0b947 */ /* 0x001fea000383ffff */
[----:B------:R-:W-:Y:S05]  /*2250*/  BRA `(.L_x_55) ;  /* 0x00000000002c7947 */ /* 0x000fea0003800000 */
.L_x_56:
[----:B------:R-:W0:Y:S02]  /*2260*/  QSPC.E.D P3, RZ, [R20] ;  /* 0x0000000014ff73aa */ /* 0x000e240000060700 */
[----:B0-----:R-:W-:Y:S05]  /*2270*/  @!P3 BRA `(.L_x_58) ;  /* 0x000000000018b947 */ /* 0x001fea0003800000 */
.L_x_59:
[----:B------:R-:W2:Y:S02]  /*2280*/  LD.E R16, [R20] ;  /* 0x0000000014107980 */ /* 0x000ea40000100900 */
[----:B--2---:R-:W-:-:S06]  /*2290*/  FADD R17, R15, R16 ;  /* 0x000000100f117221 */ /* 0x004fcc0000000000 */
[----:B------:R-:W2:Y:S02]  /*22a0*/  ATOM.E.CAST.SPIN PT, R17, [R20], R16, R17 ;  /* 0x000000101411738b */ /* 0x000ea400019e0111 */
[----:B--2---:R-:W-:-:S13]  /*22b0*/  ISETP.EQ.U32.AND P3, PT, R17, 0x1, PT ;  /* 0x000000011100780c */ /* 0x004fda0003f62070 */
[----:B------:R-:W-:Y:S05]  /*22c0*/  @!P3 BRA `(.L_x_59) ;  /* 0xfffffffc00ecb947 */ /* 0x000fea000383ffff */
[----:B------:R-:W-:Y:S05]  /*22d0*/  BRA `(.L_x_55) ;  /* 0x00000000000c7947 */ /* 0x000fea0003800000 */
.L_x_58:
[----:B------:R-:W2:Y:S02]  /*22e0*/  LD.E R16, desc[UR6][R20.64] ;  /* 0x0000000614107980 */ /* 0x000ea4000c101900 */
[----:B--2---:R-:W-:-:S05]  /*22f0*/  FADD R15, R15, R16 ;  /* 0x000000100f0f7221 */ /* 0x004fca0000000000 */
[----:B------:R0:W-:Y:S02]  /*2300*/  ST.E desc[UR6][R20.64], R15 ;  /* 0x0000000f14007985 */ /* 0x0001e4000c101906 */
.L_x_55:
[----:B------:R-:W-:Y:S05]  /*2310*/  BSYNC.RECONVERGENT B1 ;  /* 0x0000000000017941 */ /* 0x000fea0003800200 */
.L_x_54:
        /* <DEDUP_REMOVED lines=8> */
[----:B------:R-:W-:-:S04]  /*23a0*/  SEL R9, R12, R14, !P2 ;  /* 0x0000000e0c097207 */ /* 0x000fc80005000000 */
[----:B------:R-:W-:Y:S02]  /*23b0*/  PRMT R18, R9, 0x654, R18 ;  /* 0x0000065409127816 */ /* 0x000fe40000000012 */
[----:B------:R-:W-:-:S05]  /*23c0*/  MOV R19, R19 ;  /* 0x0000001300137202 */ /* 0x000fca0000000f00 */
[----:B-1----:R1:W-:Y:S02]  /*23d0*/  ATOM.E.ADD.F32.FTZ.RN.STRONG.GPU P2, RZ, desc[UR6][R18.64], R11 ;  /* 0x8000000b12ff79a2 */ /* 0x0023e4000c14f306 */
[----:B-1----:R-:W-:Y:S05]  /*23e0*/  @P2 BRA `(.L_x_17) ;  /* 0x00000000004c2947 */ /* 0x002fea0003800000 */
[----:B------:R-:W1:Y:S02]  /*23f0*/  QSPC.E.S P2, RZ, [R18] ;  /* 0x0000000012ff73aa */ /* 0x000e640000040500 */
[----:B-1----:R-:W-:Y:S05]  /*2400*/  @!P2 BRA `(.L_x_60) ;  /* 0x000000000018a947 */ /* 0x002fea0003800000 */
[----:B------:R-:W-:-:S07]  /*2410*/  MOV R18, R18 ;  /* 0x0000001200127202 */ /* 0x000fce0000000f00 */
.L_x_61:
[----:B------:R-:W0:Y:S02]  /*2420*/  LDS R14, [R18] ;  /* 0x00000000120e7984 */ /* 0x000e240000000800 */
[----:B0-----:R-:W-:-:S05]  /*2430*/  FADD R15, R11, R14 ;  /* 0x0000000e0b0f7221 */ /* 0x001fca0000000000 */
[----:B------:R-:W0:Y:S02]  /*2440*/  ATOMS.CAST.SPIN P2, [R18], R14, R15 ;  /* 0x0000000e1200758d */ /* 0x000e24000184000f */
[----:B0-----:R-:W-:Y:S05]  /*2450*/  @!P2 BRA `(.L_x_61) ;  /* 0xfffffffc00f0a947 */ /* 0x001fea000383ffff */
[----:B------:R-:W-:Y:S05]  /*2460*/  BRA `(.L_x_17) ;  /* 0x00000000002c7947 */ /* 0x000fea0003800000 */
.L_x_60:
[----:B------:R-:W1:Y:S02]  /*2470*/  QSPC.E.D P2, RZ, [R18] ;  /* 0x0000000012ff73aa */ /* 0x000e640000040700 */
[----:B-1----:R-:W-:Y:S05]  /*2480*/  @!P2 BRA `(.L_x_62) ;  /* 0x000000000018a947 */ /* 0x002fea0003800000 */
.L_x_63:
[----:B------:R-:W0:Y:S02]  /*2490*/  LD.E R14, [R18] ;  /* 0x00000000120e7980 */ /* 0x000e240000100900 */
[----:B0-----:R-:W-:-:S06]  /*24a0*/  FADD R15, R11, R14 ;  /* 0x0000000e0b0f7221 */ /* 0x001fcc0000000000 */
[----:B------:R-:W2:Y:S02]  /*24b0*/  ATOM.E.CAST.SPIN PT, R15, [R18], R14, R15 ;  /* 0x0000000e120f738b */ /* 0x000ea400019e010f */
[----:B--2---:R-:W-:-:S13]  /*24c0*/  ISETP.EQ.U32.AND P2, PT, R15, 0x1, PT ;  /* 0x000000010f00780c */ /* 0x004fda0003f42070 */
[----:B------:R-:W-:Y:S05]  /*24d0*/  @!P2 BRA `(.L_x_63) ;  /* 0xfffffffc00eca947 */ /* 0x000fea000383ffff */
[----:B------:R-:W-:Y:S05]  /*24e0*/  BRA `(.L_x_17) ;  /* 0x00000000000c7947 */ /* 0x000fea0003800000 */
.L_x_62:
[----:B------:R-:W2:Y:S02]  /*24f0*/  LD.E R12, desc[UR6][R18.64] ;  /* 0x00000006120c7980 */ /* 0x000ea4000c101900 */
[----:B--2---:R-:W-:-:S05]  /*2500*/  FADD R11, R11, R12 ;  /* 0x0000000c0b0b7221 */ /* 0x004fca0000000000 */
[----:B------:R1:W-:Y:S02]  /*2510*/  ST.E desc[UR6][R18.64], R11 ;  /* 0x0000000b12007985 */ /* 0x0003e4000c101906 */
.L_x_17:
[----:B------:R-:W-:Y:S05]  /*2520*/  BSYNC.RECONVERGENT B0 ;  /* 0x0000000000007941 */ /* 0x000fea0003800200 */
.L_x_16:
[----:B------:R-:W-:Y:S01]  /*2530*/  UIADD3 UR4, UPT, UPT, UR4, 0x8, URZ ;  /* 0x0000000804047890 */ /* 0x000fe2000fffe0ff */
[----:B------:R-:W-:Y:S01]  /*2540*/  IADD3 R10, PT, PT, R10, 0x8, RZ ;  /* 0x000000080a0a7810 */ /* 0x000fe20007ffe0ff */
[----:B------:R-:W-:Y:S10]  /*2550*/  @P1 BRA `(.L_x_64) ;  /* 0xffffffec00401947 */ /* 0x000ff4000383ffff */
[----:B------:R-:W-:-:S12]  /*2560*/  UIADD3 UR4, UPT, UPT, UR4, -0x3, URZ ;  /* 0xfffffffd04047890 */ /* 0x000fd8000fffe0ff */
.L_x_15:
[----:B------:R-:W-:-:S13]  /*2570*/  ISETP.NE.AND P1, PT, R7, RZ, PT ;  /* 0x000000ff0700720c */ /* 0x000fda0003f25270 */
[----:B------:R-:W-:Y:S05]  /*2580*/  @!P1 BRA `(.L_x_14) ;  /* 0x0000001000f09947 */ /* 0x000fea0003800000 */
[----:B------:R-:W-:Y:S02]  /*2590*/  ISETP.GE.U32.AND P1, PT, R7, 0x4, PT ;  /* 0x000000040700780c */ /* 0x000fe40003f26070 */
[----:B0-----:R-:W-:-:S11]  /*25a0*/  LOP3.LUT R12, R6, 0x3, RZ, 0xc0, !PT ;  /* 0x00000003060c7812 */ /* 0x001fd600078ec0ff */
[----:B------:R-:W-:Y:S05]  /*25b0*/  @!P1 BRA `(.L_x_65) ;  /* 0x0000000800809947 */ /* 0x000fea0003800000 */
[----:B------:R-:W-:Y:S04]  /*25c0*/  BSSY.RECONVERGENT B0, `(.L_x_66) ;  /* 0x000009e000007945 */ /* 0x000fe80003800200 */
[----:B------:R-:W-:Y:S05]  /*25d0*/  @P0 BRA `(.L_x_67) ;  /* 0x0000000800700947 */ /* 0x000fea0003800000 */
[----:B------:R-:W0:Y:S01]  /*25e0*/  I2F.U32.RP R10, R5 ;  /* 0x00000005000a7306 */ /* 0x000e220000209000 */
[----:B-1----:R-:W1:Y:S01]  /*25f0*/  S2R R11, SR_CgaCtaId ;  /* 0x00000000000b7919 */ /* 0x002e620000008800 */
[----:B------:R-:W3:Y:S06]  /*2600*/  S2R R15, SR_SWINHI ;  /* 0x00000000000f7919 */ /* 0x000eec0000002f00 */
[----:B0-----:R-:W0:Y:S02]  /*2610*/  MUFU.RCP R10, R10 ;  /* 0x0000000a000a7308 */ /* 0x001e240000001000 */
[----:B0-----:R-:W-:Y:S01]  /*2620*/  VIADD R7, R10, 0xffffffe ;  /* 0x0ffffffe0a077836 */ /* 0x001fe20000000000 */
[----:B-1----:R-:W-:-:S02]  /*2630*/  IADD3 R8, PT, PT, R11, UR4, RZ ;  /* 0x000000040b087c10 */ /* 0x002fc4000fffe0ff */
[----:B------:R-:W-:-:S03]  /*2640*/  MOV R10, 0x400 ;  /* 0x00000400000a7802 */ /* 0x000fc60000000f00 */
[----:B------:R-:W0:Y:S02]  /*2650*/  F2I.FTZ.U32.TRUNC.NTZ R7, R7 ;  /* 0x0000000700077305 */ /* 0x000e24000021f000 */
[----:B0-----:R-:W-:-:S05]  /*2660*/  IADD3 R6, PT, PT, RZ, -R7, RZ ;  /* 0x80000007ff067210 */ /* 0x001fca0007ffe0ff */
[----:B------:R-:W-:Y:S02]  /*2670*/  IMAD R9, R6, R5, RZ ;  /* 0x0000000506097224 */ /* 0x000fe400078e02ff */
[----:B------:R-:W-:-:S04]  /*2680*/  IMAD.MOV.U32 R6, RZ, RZ, RZ ;  /* 0x000000ffff067224 */ /* 0x000fc800078e00ff */
[----:B------:R-:W-:Y:S01]  /*2690*/  IMAD.HI.U32 R9, R7, R9, R6 ;  /* 0x0000000907097227 */ /* 0x000fe200078e0006 */
[----:B------:R-:W-:-:S03]  /*26a0*/  LEA R7, R11, R10, 0x18 ;  /* 0x0000000a0b077211 */ /* 0x000fc600078ec0ff */
[----:B------:R-:W-:Y:S02]  /*26b0*/  VIADD R10, R10, 0x840 ;  /* 0x000008400a0a7836 */ /* 0x000fe40000000000 */
[----:B------:R-:W-:Y:S01]  /*26c0*/  IMAD.HI.U32 R6, R9, R8, RZ ;  /* 0x0000000809067227 */ /* 0x000fe200078e00ff */
[----:B------:R-:W0:Y:S02]  /*26d0*/  LDS R19, [R7+0x840] ;  /* 0x0008400007137984 */ /* 0x000e240000000800 */
[----:B------:R-:W-:Y:S01]  /*26e0*/  LEA R10, R11, R10, 0x18 ;  /* 0x0000000a0b0a7211 */ /* 0x000fe200078ec0ff */
[----:B------:R-:W-:-:S03]  /*26f0*/  IMAD.MOV R6, RZ, RZ, -R6 ;  /* 0x000000ffff067224 */ /* 0x000fc600078e0a06 */
[----:B------:R-:W-:Y:S02]  /*2700*/  MOV R10, R10 ;  /* 0x0000000a000a7202 */ /* 0x000fe40000000f00 */
[----:B---3--:R-:W-:Y:S01]  /*2710*/  MOV R11, R15 ;  /* 0x0000000f000b7202 */ /* 0x008fe20000000f00 */
[----:B--2---:R-:W-:Y:S01]  /*2720*/  IMAD R14, R5, R6, R8 ;  /* 0x00000006050e7224 */ /* 0x004fe200078e0208 */
[----:B------:R-:W-:-:S04]  /*2730*/  LOP3.LUT R6, RZ, R5, RZ, 0x33, !PT ;  /* 0x00000005ff067212 */ /* 0x000fc800078e33ff */
[----:B------:R-:W-:-:S13]  /*2740*/  ISETP.GE.U32.AND P1, PT, R14, R5, PT ;  /* 0x000000050e00720c */ /* 0x000fda0003f26070 */
[-C--:B------:R-:W-:Y:S02]  /*2750*/  @P1 IADD3 R14, PT, PT, R14, -R5.reuse, RZ ;  /* 0x800000050e0e1210 */ /* 0x080fe40007ffe0ff */
[----:B------:R-:W-:Y:S02]  /*2760*/  ISETP.NE.U32.AND P1, PT, R5, RZ, PT ;  /* 0x000000ff0500720c */ /* 0x000fe40003f25070 */
        /* <DEDUP_REMOVED lines=11> */
.L_x_71:
[----:B------:R-:W0:Y:S02]  /*2820*/  LDS R14, [R16] ;  /* 0x00000000100e7984 */ /* 0x000e240000000800 */
[----:B0-----:R-:W-:-:S05]  /*2830*/  FADD R15, R19, R14 ;  /* 0x0000000e130f7221 */ /* 0x001fca0000000000 */
[----:B------:R-:W0:Y:S02]  /*2840*/  ATOMS.CAST.SPIN P2, [R16], R14, R15 ;  /* 0x0000000e1000758d */ /* 0x000e24000184000f */
[----:B0-----:R-:W-:Y:S05]  /*2850*/  @!P2 BRA `(.L_x_71) ;  /* 0xfffffffc00f0a947 */ /* 0x001fea000383ffff */
[----:B------:R-:W-:Y:S05]  /*2860*/  BRA `(.L_x_69) ;  /* 0x00000000002c7947 */ /* 0x000fea0003800000 */
.L_x_70:
[----:B------:R-:W0:Y:S02]  /*2870*/  QSPC.E.D P2, RZ, [R16] ;  /* 0x0000000010ff73aa */ /* 0x000e240000040700 */
[----:B0-----:R-:W-:Y:S05]  /*2880*/  @!P2 BRA `(.L_x_72) ;  /* 0x000000000018a947 */ /* 0x001fea0003800000 */
.L_x_73:
[----:B------:R-:W2:Y:S02]  /*2890*/  LD.E R14, [R16] ;  /* 0x00000000100e7980 */ /* 0x000ea40000100900 */
[----:B--2---:R-:W-:-:S06]  /*28a0*/  FADD R15, R19, R14 ;  /* 0x0000000e130f7221 */ /* 0x004fcc0000000000 */
[----:B------:R-:W2:Y:S02]  /*28b0*/  ATOM.E.CAST.SPIN PT, R15, [R16], R14, R15 ;  /* 0x0000000e100f738b */ /* 0x000ea400019e010f */
[----:B--2---:R-:W-:-:S13]  /*28c0*/  ISETP.EQ.U32.AND P2, PT, R15, 0x1, PT ;  /* 0x000000010f00780c */ /* 0x004fda0003f42070 */
[----:B------:R-:W-:Y:S05]  /*28d0*/  @!P2 BRA `(.L_x_73) ;  /* 0xfffffffc00eca947 */ /* 0x000fea000383ffff */
[----:B------:R-:W-:Y:S05]  /*28e0*/  BRA `(.L_x_69) ;  /* 0x00000000000c7947 */ /* 0x000fea0003800000 */
.L_x_72:
[----:B------:R-:W2:Y:S02]  /*28f0*/  LD.E R14, desc[UR6][R16.64] ;  /* 0x00000006100e7980 */ /* 0x000ea4000c101900 */
[----:B--2---:R-:W-:-:S05]  /*2900*/  FADD R19, R19, R14 ;  /* 0x0000000e13137221 */ /* 0x004fca0000000000 */
[----:B------:R0:W-:Y:S02]  /*2910*/  ST.E desc[UR6][R16.64], R19 ;  /* 0x0000001310007985 */ /* 0x0001e4000c101906 */
.L_x_69:
[----:B------:R-:W-:Y:S05]  /*2920*/  BSYNC.RECONVERGENT B1 ;  /* 0x0000000000017941 */ /* 0x000fea0003800200 */
.L_x_68:
        /* <DEDUP_REMOVED lines=18> */
.L_x_77:
[----:B------:R-:W0:Y:S02]  /*2a50*/  LDS R14, [R16] ;  /* 0x00000000100e7984 */ /* 0x000e240000000800 */
[----:B0-----:R-:W-:-:S05]  /*2a60*/  FADD R15, R19, R14 ;  /* 0x0000000e130f7221 */ /* 0x001fca0000000000 */
[----:B------:R-:W0:Y:S02]  /*2a70*/  ATOMS.CAST.SPIN P2, [R16], R14, R15 ;  /* 0x0000000e1000758d */ /* 0x000e24000184000f */
[----:B0-----:R-:W-:Y:S05]  /*2a80*/  @!P2 BRA `(.L_x_77) ;  /* 0xfffffffc00f0a947 */ /* 0x001fea000383ffff */
[----:B------:R-:W-:Y:S05]  /*2a90*/  BRA `(.L_x_75) ;  /* 0x00000000002c7947 */ /* 0x000fea0003800000 */
.L_x_76:
[----:B------:R-:W0:Y:S02]  /*2aa0*/  QSPC.E.D P2, RZ, [R16] ;  /* 0x0000000010ff73aa */ /* 0x000e240000040700 */
[----:B0-----:R-:W-:Y:S05]  /*2ab0*/  @!P2 BRA `(.L_x_78) ;  /* 0x000000000018a947 */ /* 0x001fea0003800000 */
.L_x_79:
[----:B------:R-:W2:Y:S02]  /*2ac0*/  LD.E R14, [R16] ;  /* 0x00000000100e7980 */ /* 0x000ea40000100900 */
[----:B--2---:R-:W-:-:S06]  /*2ad0*/  FADD R15, R19, R14 ;  /* 0x0000000e130f7221 */ /* 0x004fcc0000000000 */
[----:B------:R-:W2:Y:S02]  /*2ae0*/  ATOM.E.CAST.SPIN PT, R15, [R16], R14, R15 ;  /* 0x0000000e100f738b */ /* 0x000ea400019e010f */
[----:B--2---:R-:W-:-:S13]  /*2af0*/  ISETP.EQ.U32.AND P2, PT, R15, 0x1, PT ;  /* 0x000000010f00780c */ /* 0x004fda0003f42070 */
[----:B------:R-:W-:Y:S05]  /*2b00*/  @!P2 BRA `(.L_x_79) ;  /* 0xfffffffc00eca947 */ /* 0x000fea000383ffff */
[----:B------:R-:W-:Y:S05]  /*2b10*/  BRA `(.L_x_75) ;  /* 0x00000000000c7947 */ /* 0x000fea0003800000 */
.L_x_78:
[----:B------:R-:W2:Y:S02]  /*2b20*/  LD.E R14, desc[UR6][R16.64] ;  /* 0x00000006100e7980 */ /* 0x000ea4000c101900 */
[----:B--2---:R-:W-:-:S05]  /*2b30*/  FADD R19, R19, R14 ;  /* 0x0000000e13137221 */ /* 0x004fca0000000000 */
[----:B------:R0:W-:Y:S02]  /*2b40*/  ST.E desc[UR6][R16.64], R19 ;  /* 0x0000001310007985 */ /* 0x0001e4000c101906 */
.L_x_75:
[----:B------:R-:W-:Y:S05]  /*2b50*/  BSYNC.RECONVERGENT B1 ;  /* 0x0000000000017941 */ /* 0x000fea0003800200 */
.L_x_74:
        /* <DEDUP_REMOVED lines=18> */
.L_x_83:
[----:B------:R-:W0:Y:S02]  /*2c80*/  LDS R14, [R16] ;  /* 0x00000000100e7984 */ /* 0x000e240000000800 */
[----:B0-----:R-:W-:-:S05]  /*2c90*/  FADD R15, R19, R14 ;  /* 0x0000000e130f7221 */ /* 0x001fca0000000000 */
[----:B------:R-:W0:Y:S02]  /*2ca0*/  ATOMS.CAST.SPIN P2, [R16], R14, R15 ;  /* 0x0000000e1000758d */ /* 0x000e24000184000f */
[----:B0-----:R-:W-:Y:S05]  /*2cb0*/  @!P2 BRA `(.L_x_83) ;  /* 0xfffffffc00f0a947 */ /* 0x001fea000383ffff */
[----:B------:R-:W-:Y:S05]  /*2cc0*/  BRA `(.L_x_81) ;  /* 0x00000000002c7947 */ /* 0x000fea0003800000 */
.L_x_82:
[----:B------:R-:W0:Y:S02]  /*2cd0*/  QSPC.E.D P2, RZ, [R14] ;  /* 0x000000000eff73aa */ /* 0x000e240000040700 */
[----:B0-----:R-:W-:Y:S05]  /*2ce0*/  @!P2 BRA `(.L_x_84) ;  /* 0x000000000018a947 */ /* 0x001fea0003800000 */
.L_x_85:
[----:B------:R-:W2:Y:S02]  /*2cf0*/  LD.E R16, [R14] ;  /* 0x000000000e107980 */ /* 0x000ea40000100900 */
[----:B--2---:R-:W-:-:S06]  /*2d00*/  FADD R17, R19, R16 ;  /* 0x0000001013117221 */ /* 0x004fcc0000000000 */
[----:B------:R-:W2:Y:S02]  /*2d10*/  ATOM.E.CAST.SPIN PT, R17, [R14], R16, R17 ;  /* 0x000000100e11738b */ /* 0x000ea400019e0111 */
[----:B--2---:R-:W-:-:S13]  /*2d20*/  ISETP.EQ.U32.AND P2, PT, R17, 0x1, PT ;  /* 0x000000011100780c */ /* 0x004fda0003f42070 */
[----:B------:R-:W-:Y:S05]  /*2d30*/  @!P2 BRA `(.L_x_85) ;  /* 0xfffffffc00eca947 */ /* 0x000fea000383ffff */
[----:B------:R-:W-:Y:S05]  /*2d40*/  BRA `(.L_x_81) ;  /* 0x00000000000c7947 */ /* 0x000fea0003800000 */
.L_x_84:
[----:B------:R-:W2:Y:S02]  /*2d50*/  LD.E R16, desc[UR6][R14.64] ;  /* 0x000000060e107980 */ /* 0x000ea4000c101900 */
[----:B--2---:R-:W-:-:S05]  /*2d60*/  FADD R19, R19, R16 ;  /* 0x0000001013137221 */ /* 0x004fca0000000000 */
[----:B------:R0:W-:Y:S02]  /*2d70*/  ST.E desc[UR6][R14.64], R19 ;  /* 0x000000130e007985 */ /* 0x0001e4000c101906 */
.L_x_81:
[----:B------:R-:W-:Y:S05]  /*2d80*/  BSYNC.RECONVERGENT B1 ;  /* 0x0000000000017941 */ /* 0x000fea0003800200 */
.L_x_80:
[----:B------:R-:W-:Y:S01]  /*2d90*/  VIADD R8, R8, 0x3 ;  /* 0x0000000308087836 */ /* 0x000fe20000000000 */
[----:B------:R-:W1:Y:S03]  /*2da0*/  LDS R7, [R7+0x840] ;  /* 0x0008400007077984 */ /* 0x000e660000000800 */
        /* <DEDUP_REMOVED lines=15> */
.L_x_87:
[----:B------:R-:W1:Y:S02]  /*2ea0*/  LDS R8, [R10] ;  /* 0x000000000a087984 */ /* 0x000e640000000800 */
[----:B-1----:R-:W-:-:S05]  /*2eb0*/  FADD R9, R7, R8 ;  /* 0x0000000807097221 */ /* 0x002fca0000000000 */
[----:B------:R-:W1:Y:S02]  /*2ec0*/  ATOMS.CAST.SPIN P1, [R10], R8, R9 ;  /* 0x000000080a00758d */ /* 0x000e640001820009 */
[----:B-1----:R-:W-:Y:S05]  /*2ed0*/  @!P1 BRA `(.L_x_87) ;  /* 0xfffffffc00f09947 */ /* 0x002fea000383ffff */
[----:B------:R-:W-:Y:S05]  /*2ee0*/  BRA `(.L_x_67) ;  /* 0x00000000002c7947 */ /* 0x000fea0003800000 */
.L_x_86:
[----:B------:R-:W1:Y:S02]  /*2ef0*/  QSPC.E.D P1, RZ, [R10] ;  /* 0x000000000aff73aa */ /* 0x000e640000020700 */
[----:B-1----:R-:W-:Y:S05]  /*2f00*/  @!P1 BRA `(.L_x_88) ;  /* 0x0000000000189947 */ /* 0x002fea0003800000 */
.L_x_89:
[----:B------:R-:W2:Y:S02]  /*2f10*/  LD.E R8, [R10] ;  /* 0x000000000a087980 */ /* 0x000ea40000100900 */
[----:B--2---:R-:W-:-:S06]  /*2f20*/  FADD R9, R7, R8 ;  /* 0x0000000807097221 */ /* 0x004fcc0000000000 */
[----:B------:R-:W2:Y:S02]  /*2f30*/  ATOM.E.CAST.SPIN PT, R9, [R10], R8, R9 ;  /* 0x000000080a09738b */ /* 0x000ea400019e0109 */
[----:B--2---:R-:W-:-:S13]  /*2f40*/  ISETP.EQ.U32.AND P1, PT, R9, 0x1, PT ;  /* 0x000000010900780c */ /* 0x004fda0003f22070 */
[----:B------:R-:W-:Y:S05]  /*2f50*/  @!P1 BRA `(.L_x_89) ;  /* 0xfffffffc00ec9947 */ /* 0x000fea000383ffff */
[----:B------:R-:W-:Y:S05]  /*2f60*/  BRA `(.L_x_67) ;  /* 0x00000000000c7947 */ /* 0x000fea0003800000 */
.L_x_88:
[----:B------:R-:W2:Y:S02]  /*2f70*/  LD.E R6, desc[UR6][R10.64] ;  /* 0x000000060a067980 */ /* 0x000ea4000c101900 */
[----:B--2---:R-:W-:-:S05]  /*2f80*/  FADD R7, R7, R6 ;  /* 0x0000000607077221 */ /* 0x004fca0000000000 */
[----:B------:R3:W-:Y:S02]  /*2f90*/  ST.E desc[UR6][R10.64], R7 ;  /* 0x000000070a007985 */ /* 0x0007e4000c101906 */
.L_x_67:
[----:B------:R-:W-:Y:S05]  /*2fa0*/  BSYNC.RECONVERGENT B0 ;  /* 0x0000000000007941 */ /* 0x000fea0003800200 */
.L_x_66:
[----:B------:R-:W-:-:S12]  /*2fb0*/  UIADD3 UR4, UPT, UPT, UR4, 0x4, URZ ;  /* 0x0000000404047890 */ /* 0x000fd8000fffe0ff */
.L_x_65:
[----:B------:R-:W-:-:S13]  /*2fc0*/  ISETP.NE.AND P1, PT, R12, RZ, PT ;  /* 0x000000ff0c00720c */ /* 0x000fda0003f25270 */
[----:B------:R-:W-:Y:S05]  /*2fd0*/  @!P1 BRA `(.L_x_14) ;  /* 0x00000008005c9947 */ /* 0x000fea0003800000 */
[----:B------:R-:W-:-:S13]  /*2fe0*/  ISETP.NE.AND P1, PT, R12, 0x1, PT ;  /* 0x000000010c00780c */ /* 0x000fda0003f25270 */
[----:B------:R-:W-:Y:S05]  /*2ff0*/  @!P1 BRA `(.L_x_90) ;  /* 0x0000000400689947 */ /* 0x000fea0003800000 */
[----:B------:R-:W-:Y:S04]  /*3000*/  BSSY.RECONVERGENT B0, `(.L_x_91) ;  /* 0x0000058000007945 */ /* 0x000fe80003800200 */
[----:B------:R-:W-:Y:S05]  /*3010*/  @P0 BRA `(.L_x_92) ;  /* 0x0000000400580947 */ /* 0x000fea0003800000 */
[----:B------:R-:W4:Y:S01]  /*3020*/  I2F.U32.RP R8, R5 ;  /* 0x0000000500087306 */ /* 0x000f220000209000 */
[----:B---3--:R-:W3:Y:S01]  /*3030*/  S2R R10, SR_CgaCtaId ;  /* 0x00000000000a7919 */ /* 0x008ee20000008800 */
[----:B------:R-:W-:Y:S01]  /*3040*/  LOP3.LUT R12, RZ, R5, RZ, 0x33, !PT ;  /* 0x00000005ff0c7212 */ /* 0x000fe200078e33ff */
[----:B-12---:R-:W1:Y:S05]  /*3050*/  S2R R18, SR_SWINHI ;  /* 0x0000000000127919 */ /* 0x006e6a0000002f00 */
[----:B----4-:R-:W2:Y:S02]  /*3060*/  MUFU.RCP R8, R8 ;  /* 0x0000000800087308 */ /* 0x010ea40000001000 */
[----:B--2---:R-:W-:Y:S01]  /*3070*/  VIADD R9, R8, 0xffffffe ;  /* 0x0ffffffe08097836 */ /* 0x004fe20000000000 */
[----:B---3--:R-:W-:-:S05]  /*3080*/  IADD3 R16, PT, PT, R10, UR4, RZ ;  /* 0x000000040a107c10 */ /* 0x008fca000fffe0ff */
[----:B------:R-:W2:Y:S02]  /*3090*/  F2I.FTZ.U32.TRUNC.NTZ R7, R9 ;  /* 0x0000000900077305 */ /* 0x000ea4000021f000 */
[----:B--2---:R-:W-:-:S05]  /*30a0*/  IADD3 R6, PT, PT, RZ, -R7, RZ ;  /* 0x80000007ff067210 */ /* 0x004fca0007ffe0ff */
[----:B0-----:R-:W-:Y:S02]  /*30b0*/  IMAD R15, R6, R5, RZ ;  /* 0x00000005060f7224 */ /* 0x001fe400078e02ff */
[----:B------:R-:W-:-:S04]  /*30c0*/  IMAD.MOV.U32 R6, RZ, RZ, RZ ;  /* 0x000000ffff067224 */ /* 0x000fc800078e00ff */
[----:B------:R-:W-:Y:S01]  /*30d0*/  IMAD.HI.U32 R15, R7, R15, R6 ;  /* 0x0000000f070f7227 */ /* 0x000fe200078e0006 */
[----:B------:R-:W-:-:S04]  /*30e0*/  MOV R7, 0x400 ;  /* 0x0000040000077802 */ /* 0x000fc80000000f00 */
[----:B------:R-:W-:Y:S01]  /*30f0*/  LEA R14, R10, R7, 0x18 ;  /* 0x000000070a0e7211 */ /* 0x000fe200078ec0ff */
[----:B------:R-:W-:-:S04]  /*3100*/  IMAD.HI.U32 R6, R15, R16, RZ ;  /* 0x000000100f067227 */ /* 0x000fc800078e00ff */
[----:B------:R-:W-:Y:S01]  /*3110*/  IMAD.MOV R6, RZ, RZ, -R6 ;  /* 0x000000ffff067224 */ /* 0x000fe200078e0a06 */
[----:B------:R-:W0:Y:S01]  /*3120*/  LDS R17, [R14+0x840] ;  /* 0x000840000e117984 */ /* 0x000e220000000800 */
[----:B------:R-:W-:Y:S02]  /*3130*/  VIADD R7, R7, 0x840 ;  /* 0x0000084007077836 */ /* 0x000fe40000000000 */
[----:B------:R-:W-:-:S03]  /*3140*/  IMAD R8, R5, R6, R16 ;  /* 0x0000000605087224 */ /* 0x000fc600078e0210 */
[----:B------:R-:W-:Y:S02]  /*3150*/  LEA R7, R10, R7, 0x18 ;  /* 0x000000070a077211 */ /* 0x000fe400078ec0ff */
[----:B------:R-:W-:Y:S02]  /*3160*/  ISETP.GE.U32.AND P1, PT, R8, R5, PT ;  /* 0x000000050800720c */ /* 0x000fe40003f26070 */
[----:B------:R-:W-:Y:S02]  /*3170*/  MOV R6, R7 ;  /* 0x0000000700067202 */ /* 0x000fe40000000f00 */
[----:B-1----:R-:W-:-:S09]  /*3180*/  MOV R7, R18 ;  /* 0x0000001200077202 */ /* 0x002fd20000000f00 */
        /* <DEDUP_REMOVED lines=13> */
.L_x_96:
[----:B------:R-:W0:Y:S02]  /*3260*/  LDS R8, [R10] ;  /* 0x000000000a087984 */ /* 0x000e240000000800 */
[----:B0-----:R-:W-:-:S05]  /*3270*/  FADD R9, R17, R8 ;  /* 0x0000000811097221 */ /* 0x001fca0000000000 */
[----:B------:R-:W0:Y:S02]  /*3280*/  ATOMS.CAST.SPIN P2, [R10], R8, R9 ;  /* 0x000000080a00758d */ /* 0x000e240001840009 */
[----:B0-----:R-:W-:Y:S05]  /*3290*/  @!P2 BRA `(.L_x_96) ;  /* 0xfffffffc00f0a947 */ /* 0x001fea000383ffff */
[----:B------:R-:W-:Y:S05]  /*32a0*/  BRA `(.L_x_94) ;  /* 0x00000000002c7947 */ /* 0x000fea0003800000 */
.L_x_95:
[----:B------:R-:W0:Y:S02]  /*32b0*/  QSPC.E.D P2, RZ, [R8] ;  /* 0x0000000008ff73aa */ /* 0x000e240000040700 */
[----:B0-----:R-:W-:Y:S05]  /*32c0*/  @!P2 BRA `(.L_x_97) ;  /* 0x000000000018a947 */ /* 0x001fea0003800000 */
.L_x_98:
[----:B------:R-:W2:Y:S02]  /*32d0*/  LD.E R10, [R8] ;  /* 0x00000000080a7980 */ /* 0x000ea40000100900 */
[----:B--2---:R-:W-:-:S06]  /*32e0*/  FADD R11, R17, R10 ;  /* 0x0000000a110b7221 */ /* 0x004fcc0000000000 */
[----:B------:R-:W2:Y:S02]  /*32f0*/  ATOM.E.CAST.SPIN PT, R11, [R8], R10, R11 ;  /* 0x0000000a080b738b */ /* 0x000ea400019e010b */
[----:B--2---:R-:W-:-:S13]  /*3300*/  ISETP.EQ.U32.AND P2, PT, R11, 0x1, PT ;  /* 0x000000010b00780c */ /* 0x004fda0003f42070 */
[----:B------:R-:W-:Y:S05]  /*3310*/  @!P2 BRA `(.L_x_98) ;  /* 0xfffffffc00eca947 */ /* 0x000fea000383ffff */
[----:B------:R-:W-:Y:S05]  /*3320*/  BRA `(.L_x_94) ;  /* 0x00000000000c7947 */ /* 0x000fea0003800000 */
.L_x_97:
[----:B------:R-:W2:Y:S02]  /*3330*/  LD.E R10, desc[UR6][R8.64] ;  /* 0x00000006080a7980 */ /* 0x000ea4000c101900 */
[----:B--2---:R-:W-:-:S05]  /*3340*/  FADD R17, R17, R10 ;  /* 0x0000000a11117221 */ /* 0x004fca0000000000 */
[----:B------:R0:W-:Y:S02]  /*3350*/  ST.E desc[UR6][R8.64], R17 ;  /* 0x0000001108007985 */ /* 0x0001e4000c101906 */
.L_x_94:
[----:B------:R-:W-:Y:S05]  /*3360*/  BSYNC.RECONVERGENT B1 ;  /* 0x0000000000017941 */ /* 0x000fea0003800200 */
.L_x_93:
        /* <DEDUP_REMOVED lines=12> */
[----:B0-----:R0:W-:Y:S02]  /*3430*/  ATOM.E.ADD.F32.FTZ.RN.STRONG.GPU P1, RZ, desc[UR6][R6.64], R9 ;  /* 0x8000000906ff79a2 */ /* 0x0011e4000c12f306 */
[----:B0-----:R-:W-:Y:S05]  /*3440*/  @P1 BRA `(.L_x_92) ;  /* 0x00000000004c1947 */ /* 0x001fea0003800000 */
[----:B------:R-:W0:Y:S02]  /*3450*/  QSPC.E.S P1, RZ, [R6] ;  /* 0x0000000006ff73aa */ /* 0x000e240000020500 */
[----:B0-----:R-:W-:Y:S05]  /*3460*/  @!P1 BRA `(.L_x_99) ;  /* 0x0000000000189947 */ /* 0x001fea0003800000 */
[----:B------:R-:W-:-:S07]  /*3470*/  MOV R8, R6 ;  /* 0x0000000600087202 */ /* 0x000fce0000000f00 */
.L_x_100:
[----:B------:R-:W0:Y:S02]  /*3480*/  LDS R6, [R8] ;  /* 0x0000000008067984 */ /* 0x000e240000000800 */
[----:B0-----:R-:W-:-:S05]  /*3490*/  FADD R7, R9, R6 ;  /* 0x0000000609077221 */ /* 0x001fca0000000000 */
[----:B------:R-:W0:Y:S02]  /*34a0*/  ATOMS.CAST.SPIN P1, [R8], R6, R7 ;  /* 0x000000060800758d */ /* 0x000e240001820007 */
[----:B0-----:R-:W-:Y:S05]  /*34b0*/  @!P1 BRA `(.L_x_100) ;  /* 0xfffffffc00f09947 */ /* 0x001fea000383ffff */
[----:B------:R-:W-:Y:S05]  /*34c0*/  BRA `(.L_x_92) ;  /* 0x00000000002c7947 */ /* 0x000fea0003800000 */
.L_x_99:
[----:B------:R-:W0:Y:S02]  /*34d0*/  QSPC.E.D P1, RZ, [R6] ;  /* 0x0000000006ff73aa */ /* 0x000e240000020700 */
[----:B0-----:R-:W-:Y:S05]  /*34e0*/  @!P1 BRA `(.L_x_101) ;  /* 0x0000000000189947 */ /* 0x001fea0003800000 */
.L_x_102:
[----:B------:R-:W2:Y:S02]  /*34f0*/  LD.E R10, [R6] ;  /* 0x00000000060a7980 */ /* 0x000ea40000100900 */
[----:B--2---:R-:W-:-:S06]  /*3500*/  FADD R11, R9, R10 ;  /* 0x0000000a090b7221 */ /* 0x004fcc0000000000 */
[----:B------:R-:W2:Y:S02]  /*3510*/  ATOM.E.CAST.SPIN PT, R11, [R6], R10, R11 ;  /* 0x0000000a060b738b */ /* 0x000ea400019e010b */
[----:B--2---:R-:W-:-:S13]  /*3520*/  ISETP.EQ.U32.AND P1, PT, R11, 0x1, PT ;  /* 0x000000010b00780c */ /* 0x004fda0003f22070 */
[----:B------:R-:W-:Y:S05]  /*3530*/  @!P1 BRA `(.L_x_102) ;  /* 0xfffffffc00ec9947 */ /* 0x000fea000383ffff */
[----:B------:R-:W-:Y:S05]  /*3540*/  BRA `(.L_x_92) ;  /* 0x00000000000c7947 */ /* 0x000fea0003800000 */
.L_x_101:
[----:B------:R-:W2:Y:S02]  /*3550*/  LD.E R8, desc[UR6][R6.64] ;  /* 0x0000000606087980 */ /* 0x000ea4000c101900 */
[----:B--2---:R-:W-:-:S05]  /*3560*/  FADD R9, R9, R8 ;  /* 0x0000000809097221 */ /* 0x004fca0000000000 */
[----:B------:R4:W-:Y:S02]  /*3570*/  ST.E desc[UR6][R6.64], R9 ;  /* 0x0000000906007985 */ /* 0x0009e4000c101906 */
.L_x_92:
[----:B------:R-:W-:Y:S05]  /*3580*/  BSYNC.RECONVERGENT B0 ;  /* 0x0000000000007941 */ /* 0x000fea0003800200 */
.L_x_91:
[----:B------:R-:W-:-:S12]  /*3590*/  UIADD3 UR4, UPT, UPT, UR4, 0x2, URZ ;  /* 0x0000000204047890 */ /* 0x000fd8000fffe0ff */
.L_x_90:
[----:B----4-:R-:W-:Y:S01]  /*35a0*/  LOP3.LUT R6, R5, 0x1, RZ, 0xc0, !PT ;  /* 0x0000000105067812 */ /* 0x010fe200078ec0ff */
[----:B------:R-:W-:Y:S03]  /*35b0*/  BSSY.RECONVERGENT B0, `(.L_x_14) ;  /* 0x0000039000007945 */ /* 0x000fe60003800200 */
[----:B------:R-:W-:-:S13]  /*35c0*/  ISETP.NE.U32.OR P0, PT, R6, 0x1, P0 ;  /* 0x000000010600780c */ /* 0x000fda0000705470 */
[----:B------:R-:W-:Y:S05]  /*35d0*/  @P0 BRA `(.L_x_103) ;  /* 0x0000000000d80947 */ /* 0x000fea0003800000 */
[----:B------:R-:W4:Y:S01]  /*35e0*/  I2F.U32.RP R8, R5 ;  /* 0x0000000500087306 */ /* 0x000f220000209000 */
[----:B-1-3--:R-:W1:Y:S01]  /*35f0*/  S2R R11, SR_CgaCtaId ;  /* 0x00000000000b7919 */ /* 0x00ae620000008800 */
[----:B------:R-:W-:Y:S02]  /*3600*/  MOV R10, 0x400 ;  /* 0x00000400000a7802 */ /* 0x000fe40000000f00 */
[----:B------:R-:W-:-:S04]  /*3610*/  ISETP.NE.U32.AND P1, PT, R5, RZ, PT ;  /* 0x000000ff0500720c */ /* 0x000fc80003f25070 */
[----:B----4-:R-:W3:Y:S02]  /*3620*/  MUFU.RCP R8, R8 ;  /* 0x0000000800087308 */ /* 0x010ee40000001000 */
[----:B---3--:R-:W-:-:S06]  /*3630*/  VIADD R9, R8, 0xffffffe ;  /* 0x0ffffffe08097836 */ /* 0x008fcc0000000000 */
[----:B------:R1:W3:Y:S02]  /*3640*/  F2I.FTZ.U32.TRUNC.NTZ R7, R9 ;  /* 0x0000000900077305 */ /* 0x0002e4000021f000 */
[----:B-1----:R-:W-:Y:S01]  /*3650*/  LEA R9, R11, R10, 0x18 ;  /* 0x0000000a0b097211 */ /* 0x002fe200078ec0ff */
[----:B------:R-:W-:Y:S01]  /*3660*/  VIADD R10, R10, 0x840 ;  /* 0x000008400a0a7836 */ /* 0x000fe20000000000 */
[----:B---3--:R-:W-:-:S04]  /*3670*/  IADD3 R6, PT, PT, RZ, -R7, RZ ;  /* 0x80000007ff067210 */ /* 0x008fc80007ffe0ff */
[----:B------:R-:W1:Y:S01]  /*3680*/  LDS R9, [R9+0x840] ;  /* 0x0008400009097984 */ /* 0x000e620000000800 */
[----:B0-----:R-:W-:Y:S02]  /*3690*/  IMAD R15, R6, R5, RZ ;  /* 0x00000005060f7224 */ /* 0x001fe400078e02ff */
[----:B------:R-:W-:-:S04]  /*36a0*/  IMAD.MOV.U32 R6, RZ, RZ, RZ ;  /* 0x000000ffff067224 */ /* 0x000fc800078e00ff */
[----:B------:R-:W-:Y:S01]  /*36b0*/  IMAD.HI.U32 R7, R7, R15, R6 ;  /* 0x0000000f07077227 */ /* 0x000fe200078e0006 */
[----:B------:R-:W-:Y:S01]  /*36c0*/  IADD3 R6, PT, PT, R11, UR4, RZ ;  /* 0x000000040b067c10 */ /* 0x000fe2000fffe0ff */
[----:B------:R-:W0:Y:S04]  /*36d0*/  S2R R15, SR_SWINHI ;  /* 0x00000000000f7919 */ /* 0x000e280000002f00 */
[----:B------:R-:W-:-:S04]  /*36e0*/  IMAD.HI.U32 R7, R7, R6, RZ ;  /* 0x0000000607077227 */ /* 0x000fc800078e00ff */
[----:B------:R-:W-:-:S04]  /*36f0*/  IMAD.MOV R7, RZ, RZ, -R7 ;  /* 0x000000ffff077224 */ /* 0x000fc800078e0a07 */
[----:B------:R-:W-:Y:S01]  /*3700*/  IMAD R8, R5, R7, R6 ;  /* 0x0000000705087224 */ /* 0x000fe200078e0206 */
[----:B------:R-:W-:-:S04]  /*3710*/  LEA R6, R11, R10, 0x18 ;  /* 0x0000000a0b067211 */ /* 0x000fc800078ec0ff */
[----:B------:R-:W-:-:S13]  /*3720*/  ISETP.GE.U32.AND P0, PT, R8, R5, PT ;  /* 0x000000050800720c */ /* 0x000fda0003f06070 */
[----:B------:R-:W-:Y:S02]  /*3730*/  @P0 IADD3 R8, PT, PT, R8, -R5, RZ ;  /* 0x8000000508080210 */ /* 0x000fe40007ffe0ff */
[----:B------:R-:W-:Y:S02]  /*3740*/  MOV R6, R6 ;  /* 0x0000000600067202 */ /* 0x000fe40000000f00 */
[----:B0-----:R-:W-:Y:S02]  /*3750*/  MOV R7, R15 ;  /* 0x0000000f00077202 */ /* 0x001fe40000000f00 */
[----:B------:R-:W-:-:S13]  /*3760*/  ISETP.GE.U32.AND P0, PT, R8, R5, PT ;  /* 0x000000050800720c */ /* 0x000fda0003f06070 */
[-C--:B------:R-:W-:Y:S02]  /*3770*/  @P0 IADD3 R8, PT, PT, R8, -R5.reuse, RZ ;  /* 0x8000000508080210 */ /* 0x080fe40007ffe0ff */
[----:B------:R-:W-:-:S04]  /*3780*/  @!P1 LOP3.LUT R8, RZ, R5, RZ, 0x33, !PT ;  /* 0x00000005ff089212 */ /* 0x000fc800078e33ff */
[----:B------:R-:W-:Y:S02]  /*3790*/  PRMT R6, R8, 0x654, R6 ;  /* 0x0000065408067816 */ /* 0x000fe40000000006 */
[----:B------:R-:W-:-:S05]  /*37a0*/  MOV R7, R7 ;  /* 0x0000000700077202 */ /* 0x000fca0000000f00 */
[----:B-1----:R0:W-:Y:S02]  /*37b0*/  ATOM.E.ADD.F32.FTZ.RN.STRONG.GPU P0, RZ, desc[UR6][R6.64], R9 ;  /* 0x8000000906ff79a2 */ /* 0x0021e4000c10f306 */
[----:B0-----:R-:W-:Y:S05]  /*37c0*/  @P0 BRA `(.L_x_103) ;  /* 0x00000000005c0947 */ /* 0x001fea0003800000 */
[----:B------:R-:W0:Y:S02]  /*37d0*/  QSPC.E.S P0, RZ, [R6] ;  /* 0x0000000006ff73aa */ /* 0x000e240000000500 */
[----:B0-----:R-:W-:Y:S05]  /*37e0*/  @!P0 BRA `(.L_x_104) ;  /* 0x0000000000208947 */ /* 0x001fea0003800000 */
[----:B------:R-:W-:Y:S01]  /*37f0*/  BSSY.RECONVERGENT B1, `(.L_x_105) ;  /* 0x0000006000017945 */ /* 0x000fe20003800200 */
[----:B------:R-:W-:-:S07]  /*3800*/  MOV R5, R6 ;  /* 0x0000000600057202 */ /* 0x000fce0000000f00 */
.L_x_106:
[----:B------:R-:W0:Y:S02]  /*3810*/  LDS R6, [R5] ;  /* 0x0000000005067984 */ /* 0x000e240000000800 */
[----:B0-----:R-:W-:-:S05]  /*3820*/  FADD R7, R9, R6 ;  /* 0x0000000609077221 */ /* 0x001fca0000000000 */
[----:B------:R-:W0:Y:S02]  /*3830*/  ATOMS.CAST.SPIN P0, [R5], R6, R7 ;  /* 0x000000060500758d */ /* 0x000e240001800007 */
[----:B0-----:R-:W-:Y:S05]  /*3840*/  @!P0 BRA `(.L_x_106) ;  /* 0xfffffffc00f08947 */ /* 0x001fea000383ffff */
[----:B------:R-:W-:Y:S05]  /*3850*/  BSYNC.RECONVERGENT B1 ;  /* 0x0000000000017941 */ /* 0x000fea0003800200 */
.L_x_105:
[----:B------:R-:W-:Y:S05]  /*3860*/  BRA `(.L_x_103) ;  /* 0x0000000000347947 */ /* 0x000fea0003800000 */
.L_x_104:
[----:B------:R-:W0:Y:S02]  /*3870*/  QSPC.E.D P0, RZ, [R6] ;  /* 0x0000000006ff73aa */ /* 0x000e240000000700 */
[----:B0-----:R-:W-:Y:S05]  /*3880*/  @!P0 BRA `(.L_x_107) ;  /* 0x0000000000208947 */ /* 0x001fea0003800000 */
[----:B------:R-:W-:Y:S01]  /*3890*/  BSSY.RECONVERGENT B1, `(.L_x_108) ;  /* 0x0000006000017945 */ /* 0x000fe20003800200 */
.L_x_109:
[----:B------:R-:W3:Y:S02]  /*38a0*/  LD.E R10, [R6] ;  /* 0x00000000060a7980 */ /* 0x000ee40000100900 */
[----:B---3--:R-:W-:-:S06]  /*38b0*/  FADD R11, R9, R10 ;  /* 0x0000000a090b7221 */ /* 0x008fcc0000000000 */
[----:B------:R-:W3:Y:S02]  /*38c0*/  ATOM.E.CAST.SPIN PT, R11, [R6], R10, R11 ;  /* 0x0000000a060b738b */ /* 0x000ee400019e010b */
[----:B---3--:R-:W-:-:S13]  /*38d0*/  ISETP.EQ.U32.AND P0, PT, R11, 0x1, PT ;  /* 0x000000010b00780c */ /* 0x008fda0003f02070 */
[----:B------:R-:W-:Y:S05]  /*38e0*/  @!P0 BRA `(.L_x_109) ;  /* 0xfffffffc00ec8947 */ /* 0x000fea000383ffff */
[----:B------:R-:W-:Y:S05]  /*38f0*/  BSYNC.RECONVERGENT B1 ;  /* 0x0000000000017941 */ /* 0x000fea0003800200 */
.L_x_108:
[----:B------:R-:W-:Y:S05]  /*3900*/  BRA `(.L_x_103) ;  /* 0x00000000000c7947 */ /* 0x000fea0003800000 */
.L_x_107:
[----:B------:R-:W3:Y:S02]  /*3910*/  LD.E R8, desc[UR6][R6.64] ;  /* 0x0000000606087980 */ /* 0x000ee4000c101900 */
[----:B---3--:R-:W-:-:S05]  /*3920*/  FADD R9, R9, R8 ;  /* 0x0000000809097221 */ /* 0x008fca0000000000 */
[----:B------:R4:W-:Y:S02]  /*3930*/  ST.E desc[UR6][R6.64], R9 ;  /* 0x0000000906007985 */ /* 0x0009e4000c101906 */
.L_x_103:
[----:B------:R-:W-:Y:S05]  /*3940*/  BSYNC.RECONVERGENT B0 ;  /* 0x0000000000007941 */ /* 0x000fea0003800200 */
.L_x_14:
[----:B------:R-:W1:Y:S01]  /*3950*/  S2UR UR5, SR_CgaCtaId ;  /* 0x00000000000579c3 */ /* 0x000e620000008800 */
[----:B------:R-:W-:Y:S01]  /*3960*/  UMOV UR4, 0x400 ;  /* 0x0000040000047882 */ /* 0x000fe20000000000 */
[----:B------:R-:W-:Y:S01]  /*3970*/  ISETP.GT.U32.AND P3, PT, R13, 0x1ff, PT ;  /* 0x000001ff0d00780c */ /* 0x000fe20003f64070 */
[----:B------:R-:W-:Y:S06]  /*3980*/  MEMBAR.ALL.GPU ;  /* 0x0000000000007992 */ /* 0x000fec000000a000 */
[----:B------:R-:W-:-:S00]  /*3990*/  ERRBAR ;  /* 0x00000000000079ab */ /* 0x000fc00000000000 */
[----:B------:R-:W-:Y:S08]  /*39a0*/  CGAERRBAR ;  /* 0x00000000000075ab */ /* 0x000ff00000000000 */
[----:B------:R-:W-:Y:S06]  /*39b0*/  UCGABAR_ARV ;  /* 0x00000000000079c7 */ /* 0x000fec0008000000 */
[----:B------:R-:W-:Y:S01]  /*39c0*/  UCGABAR_WAIT ;  /* 0x0000000000007dc7 */ /* 0x000fe20008000000 */
[----:B------:R-:W-:Y:S01]  /*39d0*/  CCTL.IVALL ;  /* 0x00000000ff00798f */ /* 0x000fe20002000000 */
[----:B-1----:R-:W-:-:S09]  /*39e0*/  ULEA UR4, UR5, UR4, 0x18 ;  /* 0x0000000405047291 */ /* 0x002fd2000f8ec0ff */
[----:B------:R-:W1:Y:S02]  /*39f0*/  LDS R5, [UR4+0x840] ;  /* 0x00084004ff057984 */ /* 0x000e640008000800 */
[----:B-1----:R-:W-:-:S04]  /*3a00*/  FMUL R5, R5, 0.000244140625 ;  /* 0x3980000005057820 */ /* 0x002fc80000400000 */
[----:B---34-:R-:W-:Y:S01]  /*3a10*/  VIADD R7, R5, 0xf3000000 ;  /* 0xf300000005077836 */ /* 0x018fe20000000000 */
[----:B------:R1:W3:Y:S04]  /*3a20*/  MUFU.RSQ R6, R5 ;  /* 0x0000000500067308 */ /* 0x0002e80000001400 */
[----:B------:R-:W-:-:S13]  /*3a30*/  ISETP.GT.U32.AND P0, PT, R7, 0x727fffff, PT ;  /* 0x727fffff0700780c */ /* 0x000fda0003f04070 */
[----:B-1-3--:R-:W-:Y:S05]  /*3a40*/  @!P0 BRA `(.L_x_110) ;  /* 0x00000000000c8947 */ /* 0x00afea0003800000 */
[----:B------:R-:W-:-:S07]  /*3a50*/  MOV R9, 0x3a70 ;  /* 0x00003a7000097802 */ /* 0x000fce0000000f00 */
[----:B0-2--5:R-:W-:Y:S05]  /*3a60*/  CALL.REL.NOINC `($__internal_1_$__cuda_sm20_sqrt_rn_f32_slowpath) ;  /* 0x0000000800687944 */ /* 0x025fea0003c00000 */
[----:B------:R-:W-:Y:S05]  /*3a70*/  BRA `(.L_x_111) ;  /* 0x0000000000107947 */ /* 0x000fea0003800000 */
.L_x_110:
[----:B------:R-:W-:Y:S01]  /*3a80*/  FMUL.FTZ R8, R5, R6 ;  /* 0x0000000605087220 */ /* 0x000fe20000410000 */
[----:B------:R-:W-:-:S03]  /*3a90*/  FMUL.FTZ R6, R6, 0.5 ;  /* 0x3f00000006067820 */ /* 0x000fc60000410000 */
[----:B------:R-:W-:-:S04]  /*3aa0*/  FFMA R5, -R8, R8, R5 ;  /* 0x0000000808057223 */ /* 0x000fc80000000105 */
[----:B------:R-:W-:-:S07]  /*3ab0*/  FFMA R5, R5, R6, R8 ;  /* 0x0000000605057223 */ /* 0x000fce0000000008 */
.L_x_111:
[----:B------:R-:W-:-:S05]  /*3ac0*/  FADD R8, R5, 9.9999997473787516356e-06 ;  /* 0x3727c5ac05087421 */ /* 0x000fca0000000000 */
[----:B------:R-:W-:-:S04]  /*3ad0*/  IADD3 R5, PT, PT, R8, 0x1800000, RZ ;  /* 0x0180000008057810 */ /* 0x000fc80007ffe0ff */
[----:B------:R-:W-:-:S04]  /*3ae0*/  LOP3.LUT R5, R5, 0x7f800000, RZ, 0xc0, !PT ;  /* 0x7f80000005057812 */ /* 0x000fc800078ec0ff */
[----:B------:R-:W-:-:S13]  /*3af0*/  ISETP.GT.U32.AND P0, PT, R5, 0x1ffffff, PT ;  /* 0x01ffffff0500780c */ /* 0x000fda0003f04070 */
[----:B------:R-:W-:Y:S05]  /*3b00*/  @P0 BRA `(.L_x_112) ;  /* 0x00000000000c0947 */ /* 0x000fea0003800000 */
[----:B------:R-:W-:-:S07]  /*3b10*/  MOV R6, 0x3b30 ;  /* 0x00003b3000067802 */ /* 0x000fce0000000f00 */
[----:B0-2--5:R-:W-:Y:S05]  /*3b20*/  CALL.REL.NOINC `($__internal_0_$__cuda_sm20_rcp_rn_f32_slowpath) ;  /* 0x0000000400647944 */ /* 0x025fea0003c00000 */
[----:B------:R-:W-:Y:S05]  /*3b30*/  BRA `(.L_x_113) ;  /* 0x0000000000107947 */ /* 0x000fea0003800000 */
.L_x_112:
[----:B------:R-:W1:Y:S02]  /*3b40*/  MUFU.RCP R9, R8 ;  /* 0x0000000800097308 */ /* 0x000e640000001000 */
[----:B-1----:R-:W-:-:S04]  /*3b50*/  FFMA R5, R8, R9, -1 ;  /* 0xbf80000008057423 */ /* 0x002fc80000000009 */
[----:B------:R-:W-:-:S04]  /*3b60*/  FADD.FTZ R6, -R5, -RZ ;  /* 0x800000ff05067221 */ /* 0x000fc80000010100 */
[----:B------:R-:W-:-:S07]  /*3b70*/  FFMA R9, R9, R6, R9 ;  /* 0x0000000609097223 */ /* 0x000fce0000000009 */
.L_x_113:
[----:B------:R-:W-:Y:S04]  /*3b80*/  BSSY.RECONVERGENT B0, `(.L_x_114) ;  /* 0x0000051000007945 */ /* 0x000fe80003800200 */
[----:B------:R-:W-:Y:S05]  /*3b90*/  @P3 BRA `(.L_x_115) ;  /* 0x00000004003c3947 */ /* 0x000fea0003800000 */
[----:B------:R-:W1:Y:S01]  /*3ba0*/  LDC R5, c[0x0][0x368] ;  /* 0x0000da00ff057b82 */ /* 0x000e620000000800 */
[----:B------:R-:W-:Y:S01]  /*3bb0*/  UIMAD UR4, UR8, UR9, URZ ;  /* 0x00000009080472a4 */ /* 0x000fe2000f8e02ff */
[----:B------:R-:W-:Y:S05]  /*3bc0*/  BSSY.RECONVERGENT B1, `(.L_x_116) ;  /* 0x0000032000017945 */ /* 0x000fea0003800200 */
[----:B-1----:R-:W-:Y:S01]  /*3bd0*/  IMAD R8, R5, UR4, RZ ;  /* 0x0000000405087c24 */ /* 0x002fe2000f8e02ff */
[----:B------:R-:W-:-:S03]  /*3be0*/  IADD3 R2, PT, PT, R2, R5, RZ ;  /* 0x0000000502027210 */ /* 0x000fc60007ffe0ff */
[----:B------:R-:W1:Y:S01]  /*3bf0*/  I2F.U32.RP R10, R8 ;  /* 0x00000008000a7306 */ /* 0x000e620000209000 */
[----:B0-----:R-:W-:Y:S01]  /*3c00*/  IMAD.MOV R11, RZ, RZ, -R8 ;  /* 0x000000ffff0b7224 */ /* 0x001fe200078e0a08 */
[----:B------:R-:W-:Y:S01]  /*3c10*/  ISETP.NE.U32.AND P2, PT, R8, RZ, PT ;  /* 0x000000ff0800720c */ /* 0x000fe20003f45070 */
[----:B------:R-:W-:-:S04]  /*3c20*/  IMAD R3, R2, UR9, R3 ;  /* 0x0000000902037c24 */ /* 0x000fc8000f8e0203 */
[----:B------:R-:W-:-:S05]  /*3c30*/  IMAD R3, R3, UR8, R0 ;  /* 0x0000000803037c24 */ /* 0x000fca000f8e0200 */
[C---:B------:R-:W-:Y:S02]  /*3c40*/  ISETP.GE.U32.AND P0, PT, R3.reuse, 0x200, PT ;  /* 0x000002000300780c */ /* 0x040fe40003f06070 */
[----:B------:R-:W-:Y:S01]  /*3c50*/  VIMNMX.U32 R0, PT, PT, R3, 0x200, !PT ;  /* 0x0000020003007848 */ /* 0x000fe20007fe0000 */
[----:B-1----:R-:W0:Y:S01]  /*3c60*/  MUFU.RCP R10, R10 ;  /* 0x0000000a000a7308 */ /* 0x002e220000001000 */
[----:B------:R-:W-:-:S04]  /*3c70*/  SEL R2, RZ, 0x1, P0 ;  /* 0x00000001ff027807 */ /* 0x000fc80000000000 */
[----:B------:R-:W-:Y:S01]  /*3c80*/  IADD3 R3, PT, PT, R0, -R3, -R2 ;  /* 0x8000000300037210 */ /* 0x000fe20007ffe802 */
[----:B0-----:R-:W-:-:S04]  /*3c90*/  VIADD R6, R10, 0xffffffe ;  /* 0x0ffffffe0a067836 */ /* 0x001fc80000000000 */
[----:B------:R0:W1:Y:S02]  /*3ca0*/  F2I.FTZ.U32.TRUNC.NTZ R7, R6 ;  /* 0x0000000600077305 */ /* 0x000064000021f000 */
[----:B0-----:R-:W-:Y:S02]  /*3cb0*/  HFMA2 R6, -RZ, RZ, 0, 0 ;  /* 0x00000000ff067431 */ /* 0x001fe400000001ff */
[----:B-1----:R-:W-:-:S04]  /*3cc0*/  IMAD R11, R11, R7, RZ ;  /* 0x000000070b0b7224 */ /* 0x002fc800078e02ff */
[----:B------:R-:W-:-:S06]  /*3cd0*/  IMAD.HI.U32 R10, R7, R11, R6 ;  /* 0x0000000b070a7227 */ /* 0x000fcc00078e0006 */
[----:B------:R-:W-:-:S04]  /*3ce0*/  IMAD.HI.U32 R7, R10, R3, RZ ;  /* 0x000000030a077227 */ /* 0x000fc800078e00ff */
[----:B------:R-:W-:-:S04]  /*3cf0*/  IMAD.MOV R0, RZ, RZ, -R7 ;  /* 0x000000ffff007224 */ /* 0x000fc800078e0a07 */
[----:B------:R-:W-:-:S05]  /*3d00*/  IMAD R3, R8, R0, R3 ;  /* 0x0000000008037224 */ /* 0x000fca00078e0203 */
[----:B------:R-:W-:-:S13]  /*3d10*/  ISETP.GE.U32.AND P0, PT, R3, R8, PT ;  /* 0x000000080300720c */ /* 0x000fda0003f06070 */
[----:B------:R-:W-:Y:S01]  /*3d20*/  @P0 IADD3 R3, PT, PT, -R8, R3, RZ ;  /* 0x0000000308030210 */ /* 0x000fe20007ffe1ff */
[----:B------:R-:W-:-:S03]  /*3d30*/  @P0 VIADD R7, R7, 0x1 ;  /* 0x0000000107070836 */ /* 0x000fc60000000000 */
[----:B------:R-:W-:-:S13]  /*3d40*/  ISETP.GE.U32.AND P1, PT, R3, R8, PT ;  /* 0x000000080300720c */ /* 0x000fda0003f26070 */
[----:B------:R-:W-:Y:S02]  /*3d50*/  @P1 IADD3 R7, PT, PT, R7, 0x1, RZ ;  /* 0x0000000107071810 */ /* 0x000fe40007ffe0ff */
[----:B------:R-:W-:-:S05]  /*3d60*/  @!P2 LOP3.LUT R7, RZ, R8, RZ, 0x33, !PT ;  /* 0x00000008ff07a212 */ /* 0x000fca00078e33ff */
[----:B------:R-:W-:-:S05]  /*3d70*/  IMAD.IADD R2, R2, 0x1, R7 ;  /* 0x0000000102027824 */ /* 0x000fca00078e0207 */
[C---:B------:R-:W-:Y:S02]  /*3d80*/  LOP3.LUT R0, R2.reuse, 0x3, RZ, 0xc0, !PT ;  /* 0x0000000302007812 */ /* 0x040fe400078ec0ff */
[----:B------:R-:W-:Y:S02]  /*3d90*/  ISETP.GE.U32.AND P1, PT, R2, 0x3, PT ;  /* 0x000000030200780c */ /* 0x000fe40003f26070 */
[----:B------:R-:W-:Y:S02]  /*3da0*/  ISETP.NE.AND P0, PT, R0, 0x3, PT ;  /* 0x000000030000780c */ /* 0x000fe40003f05270 */
[----:B------:R-:W-:-:S11]  /*3db0*/  F2FP.F16.F32.PACK_AB R0, RZ, R9 ;  /* 0x00000009ff00723e */ /* 0x000fd600000000ff */
[----:B------:R-:W-:Y:S05]  /*3dc0*/  @!P0 BRA `(.L_x_117) ;  /* 0x0000000000448947 */ /* 0x000fea0003800000 */
[----:B------:R-:W0:Y:S01]  /*3dd0*/  S2UR UR5, SR_CgaCtaId ;  /* 0x00000000000579c3 */ /* 0x000e220000008800 */
[----:B------:R-:W-:Y:S01]  /*3de0*/  IADD3 R3, PT, PT, R2, 0x1, RZ ;  /* 0x0000000102037810 */ /* 0x000fe20007ffe0ff */
[----:B------:R-:W-:Y:S01]  /*3df0*/  UMOV UR4, 0x400 ;  /* 0x0000040000047882 */ /* 0x000fe20000000000 */
[----:B------:R-:W-:Y:S02]  /*3e00*/  IMAD R2, R5, UR9, RZ ;  /* 0x0000000905027c24 */ /* 0x000fe4000f8e02ff */
[----:B------:R-:W-:Y:S02]  /*3e10*/  LOP3.LUT R3, R3, 0x3, RZ, 0xc0, !PT ;  /* 0x0000000303037812 */ /* 0x000fe400078ec0ff */
[----:B------:R-:W-:-:S03]  /*3e20*/  IMAD R2, R2, UR8, RZ ;  /* 0x0000000802027c24 */ /* 0x000fc6000f8e02ff */
[----:B------:R-:W-:Y:S01]  /*3e30*/  IMAD.MOV R6, RZ, RZ, -R3 ;  /* 0x000000ffff067224 */ /* 0x000fe200078e0a03 */
[----:B0-----:R-:W-:-:S06]  /*3e40*/  ULEA UR4, UR5, UR4, 0x18 ;  /* 0x0000000405047291 */ /* 0x001fcc000f8ec0ff */
[----:B------:R-:W-:-:S07]  /*3e50*/  LEA R3, R13, UR4, 0x2 ;  /* 0x000000040d037c11 */ /* 0x000fce000f8e10ff */
.L_x_118:
[----:B------:R-:W-:Y:S01]  /*3e60*/  IADD3 R6, PT, PT, R6, 0x1, RZ ;  /* 0x0000000106067810 */ /* 0x000fe20007ffe0ff */
[----:B------:R-:W-:Y:S02]  /*3e70*/  HMUL2 R22, R22, R0.H0_H0 ;  /* 0x2000000016167232 */ /* 0x000fe40000000000 */
[----:B------:R-:W-:Y:S01]  /*3e80*/  IMAD.IADD R13, R8, 0x1, R13 ;  /* 0x00000001080d7824 */ /* 0x000fe200078e020d */
[----:B------:R-:W-:Y:S01]  /*3e90*/  ISETP.NE.AND P0, PT, R6, RZ, PT ;  /* 0x000000ff0600720c */ /* 0x000fe20003f05270 */
[----:B-----5:R-:W-:-:S05]  /*3ea0*/  HFMA2 R10, R22, R4, -RZ ;  /* 0x00000004160a7231 */ /* 0x020fca00001000ff */
[----:B------:R0:W-:Y:S02]  /*3eb0*/  STS [R3], R10 ;  /* 0x0000000a03007388 */ /* 0x0001e40000000800 */
[----:B0-----:R-:W-:-:S05]  /*3ec0*/  LEA R3, R2, R3, 0x2 ;  /* 0x0000000302037211 */ /* 0x001fca00078e10ff */
[----:B------:R-:W-:Y:S05]  /*3ed0*/  @P0 BRA `(.L_x_118) ;  /* 0xfffffffc00e00947 */ /* 0x000fea000383ffff */
.L_x_117:
[----:B------:R-:W-:Y:S05]  /*3ee0*/  BSYNC.RECONVERGENT B1 ;  /* 0x0000000000017941 */ /* 0x000fea0003800200 */
.L_x_116:
[----:B------:R-:W-:Y:S05]  /*3ef0*/  @!P1 BRA `(.L_x_115) ;  /* 0x0000000000649947 */ /* 0x000fea0003800000 */
[----:B------:R-:W0:Y:S01]  /*3f00*/  S2UR UR5, SR_CgaCtaId ;  /* 0x00000000000579c3 */ /* 0x000e220000008800 */
[----:B------:R-:W-:Y:S01]  /*3f10*/  UMOV UR4, 0x400 ;  /* 0x0000040000047882 */ /* 0x000fe20000000000 */
[----:B------:R-:W-:-:S04]  /*3f20*/  IMAD R5, R5, UR9, RZ ;  /* 0x0000000905057c24 */ /* 0x000fc8000f8e02ff */
[----:B------:R-:W-:Y:S01]  /*3f30*/  IMAD R9, R5, UR8, RZ ;  /* 0x0000000805097c24 */ /* 0x000fe2000f8e02ff */
[----:B0-----:R-:W-:-:S06]  /*3f40*/  ULEA UR4, UR5, UR4, 0x18 ;  /* 0x0000000405047291 */ /* 0x001fcc000f8ec0ff */
[----:B------:R-:W-:-:S07]  /*3f50*/  LEA R2, R13, UR4, 0x2 ;  /* 0x000000040d027c11 */ /* 0x000fce000f8e10ff */
.L_x_119:
[-C--:B------:R-:W-:Y:S02]  /*3f60*/  HMUL2 R22, R22, R0.reuse.H0_H0 ;  /* 0x2000000016167232 */ /* 0x080fe40000000000 */
[C-C-:B-1----:R-:W-:Y:S01]  /*3f70*/  IMAD R6, R9.reuse, 0x4, R2.reuse ;  /* 0x0000000409067824 */ /* 0x142fe200078e0202 */
[C---:B------:R-:W-:Y:S01]  /*3f80*/  LEA R8, R9.reuse, R2, 0x3 ;  /* 0x0000000209087211 */ /* 0x040fe200078e18ff */
[C---:B------:R-:W-:Y:S02]  /*3f90*/  IMAD R10, R9.reuse, 0xc, R2 ;  /* 0x0000000c090a7824 */ /* 0x040fe400078e0202 */
[C---:B------:R-:W-:Y:S02]  /*3fa0*/  HMUL2 R3, R22.reuse, R0.H0_H0 ;  /* 0x2000000016037232 */ /* 0x040fe40000000000 */
[----:B------:R-:W-:Y:S02]  /*3fb0*/  IMAD R13, R9, 0x4, R13 ;  /* 0x00000004090d7824 */ /* 0x000fe400078e020d */
[----:B-----5:R-:W-:-:S02]  /*3fc0*/  HFMA2 R11, R22, R4, -RZ ;  /* 0x00000004160b7231 */ /* 0x020fc400001000ff */
[C---:B------:R-:W-:Y:S02]  /*3fd0*/  HMUL2 R5, R3.reuse, R0.H0_H0 ;  /* 0x2000000003057232 */ /* 0x040fe40000000000 */
[----:B------:R-:W-:Y:S01]  /*3fe0*/  HMUL2 R3, R3, R4 ;  /* 0x0000000403037232 */ /* 0x000fe20000000000 */
[----:B------:R-:W-:Y:S01]  /*3ff0*/  ISETP.GE.U32.AND P0, PT, R13, 0x200, PT ;  /* 0x000002000d00780c */ /* 0x000fe20003f06070 */
[C---:B------:R-:W-:Y:S01]  /*4000*/  HMUL2 R22, R5.reuse, R0.H0_H0 ;  /* 0x2000000005167232 */ /* 0x040fe20000000000 */
[----:B------:R0:W-:Y:S01]  /*4010*/  STS [R2], R11 ;  /* 0x0000000b02007388 */ /* 0x0001e20000000800 */
[----:B------:R-:W-:-:S03]  /*4020*/  HFMA2 R7, R5, R4, -RZ ;  /* 0x0000000405077231 */ /* 0x000fc600001000ff */
[----:B------:R1:W-:Y:S01]  /*4030*/  STS [R6], R3 ;  /* 0x0000000306007388 */ /* 0x0003e20000000800 */
[----:B------:R-:W-:-:S03]  /*4040*/  HFMA2 R5, R22, R4, -RZ ;  /* 0x0000000416057231 */ /* 0x000fc600001000ff */
[----:B------:R1:W-:Y:S01]  /*4050*/  STS [R8], R7 ;  /* 0x0000000708007388 */ /* 0x0003e20000000800 */
[----:B0-----:R-:W-:-:S03]  /*4060*/  LEA R2, R9, R2, 0x4 ;  /* 0x0000000209027211 */ /* 0x001fc600078e20ff */
[----:B------:R1:W-:Y:S01]  /*4070*/  STS [R10], R5 ;  /* 0x000000050a007388 */ /* 0x0003e20000000800 */
[----:B------:R-:W-:Y:S05]  /*4080*/  @!P0 BRA `(.L_x_119) ;  /* 0xfffffffc00b48947 */ /* 0x000fea000383ffff */
.L_x_115:
[----:B------:R-:W-:Y:S05]  /*4090*/  BSYNC.RECONVERGENT B0 ;  /* 0x0000000000007941 */ /* 0x000fea0003800200 */
.L_x_114:
[----:B------:R-:W-:Y:S06]  /*40a0*/  BAR.SYNC.DEFER_BLOCKING 0x0 ;  /* 0x0000000000007b1d */ /* 0x000fec0000010000 */
[----:B------:R-:W-:Y:S05]  /*40b0*/  EXIT ;  /* 0x000000000000794d */ /* 0x000fea0003800000 */
        .weak           $__internal_0_$__cuda_sm20_rcp_rn_f32_slowpath
        .type           $__internal_0_$__cuda_sm20_rcp_rn_f32_slowpath,@function
        .size           $__internal_0_$__cuda_sm20_rcp_rn_f32_slowpath,($__internal_1_$__cuda_sm20_sqrt_rn_f32_slowpath - $__internal_0_$__cuda_sm20_rcp_rn_f32_slowpath)
$__internal_0_$__cuda_sm20_rcp_rn_f32_slowpath:
[----:B------:R-:W-:-:S05]  /*40c0*/  IMAD.SHL.U32 R5, R8, 0x2, RZ ;  /* 0x0000000208057824 */ /* 0x000fca00078e00ff */
[----:B------:R-:W-:Y:S02]  /*40d0*/  SHF.R.U32.HI R12, RZ, 0x18, R5 ;  /* 0x00000018ff0c7819 */ /* 0x000fe40000011605 */
[----:B------:R-:W-:Y:S02]  /*40e0*/  MOV R5, R8 ;  /* 0x0000000800057202 */ /* 0x000fe40000000f00 */
[----:B------:R-:W-:-:S13]  /*40f0*/  ISETP.NE.U32.AND P0, PT, R12, RZ, PT ;  /* 0x000000ff0c00720c */ /* 0x000fda0003f05070 */
[----:B------:R-:W-:Y:S05]  /*4100*/  @P0 BRA `(.L_x_120) ;  /* 0x00000000002c0947 */ /* 0x000fea0003800000 */
[----:B------:R-:W-:-:S05]  /*4110*/  IMAD.SHL.U32 R7, R5, 0x2, RZ ;  /* 0x0000000205077824 */ /* 0x000fca00078e00ff */
[----:B------:R-:W-:-:S13]  /*4120*/  ISETP.NE.AND P0, PT, R7, RZ, PT ;  /* 0x000000ff0700720c */ /* 0x000fda0003f05270 */
[----:B------:R0:W1:Y:S01]  /*4130*/  @!P0 MUFU.RCP R7, R5 ;  /* 0x0000000500078308 */ /* 0x0000620000001000 */
[----:B------:R-:W-:Y:S05]  /*4140*/  @!P0 BRA `(.L_x_121) ;  /* 0x0000000000a48947 */ /* 0x000fea0003800000 */
[----:B------:R-:W-:-:S04]  /*4150*/  FFMA R8, R5, 1.84467440737095516160e+19, RZ ;  /* 0x5f80000005087823 */ /* 0x000fc800000000ff */
[----:B0-----:R-:W1:Y:S02]  /*4160*/  MUFU.RCP R5, R8 ;  /* 0x0000000800057308 */ /* 0x001e640000001000 */
[----:B-1----:R-:W-:-:S04]  /*4170*/  FFMA R7, R8, R5, -1 ;  /* 0xbf80000008077423 */ /* 0x002fc80000000005 */
[----:B------:R-:W-:-:S04]  /*4180*/  FADD.FTZ R10, -R7, -RZ ;  /* 0x800000ff070a7221 */ /* 0x000fc80000010100 */
[----:B------:R-:W-:-:S04]  /*4190*/  FFMA R5, R5, R10, R5 ;  /* 0x0000000a05057223 */ /* 0x000fc80000000005 */
[----:B------:R-:W-:Y:S01]  /*41a0*/  FFMA R7, R5, 1.84467440737095516160e+19, RZ ;  /* 0x5f80000005077823 */ /* 0x000fe200000000ff */
[----:B------:R-:W-:Y:S06]  /*41b0*/  BRA `(.L_x_121) ;  /* 0x0000000000887947 */ /* 0x000fec0003800000 */
.L_x_120:
[----:B------:R-:W-:-:S04]  /*41c0*/  IADD3 R14, PT, PT, R12, -0xfd, RZ ;  /* 0xffffff030c0e7810 */ /* 0x000fc80007ffe0ff */
[----:B------:R-:W-:-:S13]  /*41d0*/  ISETP.GT.U32.AND P0, PT, R14, 0x1, PT ;  /* 0x000000010e00780c */ /* 0x000fda0003f04070 */
[----:B------:R-:W-:Y:S05]  /*41e0*/  @P0 BRA `(.L_x_122) ;  /* 0x0000000000780947 */ /* 0x000fea0003800000 */
[----:B------:R-:W-:Y:S01]  /*41f0*/  LOP3.LUT R7, R5, 0x7fffff, RZ, 0xc0, !PT ;  /* 0x007fffff05077812 */ /* 0x000fe200078ec0ff */
[----:B------:R-:W-:-:S03]  /*4200*/  IMAD.MOV.U32 R11, RZ, RZ, 0x3 ;  /* 0x00000003ff0b7424 */ /* 0x000fc600078e00ff */
[----:B------:R-:W-:Y:S02]  /*4210*/  LOP3.LUT R7, R7, 0x3f800000, RZ, 0xfc, !PT ;  /* 0x3f80000007077812 */ /* 0x000fe400078efcff */
[----:B------:R-:W-:Y:S02]  /*4220*/  SHF.L.U32 R11, R11, R14, RZ ;  /* 0x0000000e0b0b7219 */ /* 0x000fe400000006ff */
[----:B------:R-:W0:Y:S02]  /*4230*/  MUFU.RCP R8, R7 ;  /* 0x0000000700087308 */ /* 0x000e240000001000 */
[----:B0-----:R-:W-:-:S04]  /*4240*/  FFMA R9, R7, R8, -1 ;  /* 0xbf80000007097423 */ /* 0x001fc80000000008 */
[----:B------:R-:W-:-:S04]  /*4250*/  FADD.FTZ R9, -R9, -RZ ;  /* 0x800000ff09097221 */ /* 0x000fc80000010100 */
[CCC-:B------:R-:W-:Y:S01]  /*4260*/  FFMA.RM R10, R8.reuse, R9.reuse, R8.reuse ;  /* 0x00000009080a7223 */ /* 0x1c0fe20000004008 */
[----:B------:R-:W-:-:S04]  /*4270*/  FFMA.RP R9, R8, R9, R8 ;  /* 0x0000000908097223 */ /* 0x000fc80000008008 */
[C---:B------:R-:W-:Y:S02]  /*4280*/  LOP3.LUT R8, R10.reuse, 0x7fffff, RZ, 0xc0, !PT ;  /* 0x007fffff0a087812 */ /* 0x040fe400078ec0ff */
[----:B------:R-:W-:Y:S02]  /*4290*/  FSETP.NEU.FTZ.AND P0, PT, R10, R9, PT ;  /* 0x000000090a00720b */ /* 0x000fe40003f1d000 */
[----:B------:R-:W-:Y:S02]  /*42a0*/  LOP3.LUT R8, R8, 0x800000, RZ, 0xfc, !PT ;  /* 0x0080000008087812 */ /* 0x000fe400078efcff */
[----:B------:R-:W-:Y:S02]  /*42b0*/  SEL R9, RZ, 0xffffffff, !P0 ;  /* 0xffffffffff097807 */ /* 0x000fe40004000000 */
[----:B------:R-:W-:Y:S02]  /*42c0*/  LOP3.LUT R11, R11, R8, RZ, 0xc0, !PT ;  /* 0x000000080b0b7212 */ /* 0x000fe400078ec0ff */
[----:B------:R-:W-:-:S02]  /*42d0*/  IADD3 R9, PT, PT, -R9, RZ, RZ ;  /* 0x000000ff09097210 */ /* 0x000fc40007ffe1ff */
[-C--:B------:R-:W-:Y:S02]  /*42e0*/  SHF.R.U32.HI R11, RZ, R14.reuse, R11 ;  /* 0x0000000eff0b7219 */ /* 0x080fe4000001160b */
[----:B------:R-:W-:Y:S02]  /*42f0*/  LOP3.LUT P1, RZ, R9, R14, R8, 0xf8, !PT ;  /* 0x0000000e09ff7212 */ /* 0x000fe4000782f808 */
[C---:B------:R-:W-:Y:S02]  /*4300*/  LOP3.LUT P0, RZ, R11.reuse, 0x1, RZ, 0xc0, !PT ;  /* 0x000000010bff7812 */ /* 0x040fe4000780c0ff */
[----:B------:R-:W-:-:S04]  /*4310*/  LOP3.LUT P2, RZ, R11, 0x2, RZ, 0xc0, !PT ;  /* 0x000000020bff7812 */ /* 0x000fc8000784c0ff */
[----:B------:R-:W-:Y:S02]  /*4320*/  PLOP3.LUT P0, PT, P0, P1, P2, 0xe0, 0x0 ;  /* 0x000000000000781c */ /* 0x000fe40000703c20 */
[----:B------:R-:W-:Y:S02]  /*4330*/  LOP3.LUT P1, RZ, R5, 0x7fffff, RZ, 0xc0, !PT ;  /* 0x007fffff05ff7812 */ /* 0x000fe4000782c0ff */
[----:B------:R-:W-:-:S05]  /*4340*/  SEL R7, RZ, 0x1, !P0 ;  /* 0x00000001ff077807 */ /* 0x000fca0004000000 */
[----:B------:R-:W-:-:S05]  /*4350*/  IMAD.MOV R7, RZ, RZ, -R7 ;  /* 0x000000ffff077224 */ /* 0x000fca00078e0a07 */
[----:B------:R-:W-:Y:S02]  /*4360*/  ISETP.GE.AND P0, PT, R7, RZ, PT ;  /* 0x000000ff0700720c */ /* 0x000fe40003f06270 */
[----:B------:R-:W-:-:S04]  /*4370*/  IADD3 R7, PT, PT, R12, -0xfc, RZ ;  /* 0xffffff040c077810 */ /* 0x000fc80007ffe0ff */
[----:B------:R-:W-:-:S07]  /*4380*/  SHF.R.U32.HI R8, RZ, R7, R8 ;  /* 0x00000007ff087219 */ /* 0x000fce0000011608 */
[----:B------:R-:W-:-:S05]  /*4390*/  @!P0 VIADD R8, R8, 0x1 ;  /* 0x0000000108088836 */ /* 0x000fca0000000000 */
[----:B------:R-:W-:-:S04]  /*43a0*/  @!P1 SHF.L.U32 R8, R8, 0x1, RZ ;  /* 0x0000000108089819 */ /* 0x000fc800000006ff */
[----:B------:R-:W-:Y:S01]  /*43b0*/  LOP3.LUT R7, R8, 0x80000000, R5, 0xf8, !PT ;  /* 0x8000000008077812 */ /* 0x000fe200078ef805 */
[----:B------:R-:W-:Y:S06]  /*43c0*/  BRA `(.L_x_121) ;  /* 0x0000000000047947 */ /* 0x000fec0003800000 */
.L_x_122:
[----:B------:R2:W3:Y:S02]  /*43d0*/  MUFU.RCP R7, R5 ;  /* 0x0000000500077308 */ /* 0x0004e40000001000 */
.L_x_121:
[----:B-1-3--:R-:W-:Y:S02]  /*43e0*/  IMAD.MOV.U32 R9, RZ, RZ, R7 ;  /* 0x000000ffff097224 */ /* 0x00afe400078e0007 */
[----:B------:R-:W-:-:S04]  /*43f0*/  HFMA2 R7, -RZ, RZ, 0, 0 ;  /* 0x00000000ff077431 */ /* 0x000fc800000001ff */
[----:B0-2---:R-:W-:Y:S05]  /*4400*/  RET.REL.NODEC R6 `(_Z6decodeP6__halfS0_S0_S0_S0_S0_S0_S0_S0_S0_S0_S0_S0_S0_PfS1_) ;  /* 0xffffffb806fc7950 */ /* 0x005fea0003c3ffff */
        .weak           $__internal_1_$__cuda_sm20_sqrt_rn_f32_slowpath
        .type           $__internal_1_$__cuda_sm20_sqrt_rn_f32_slowpath,@function
        .size           $__internal_1_$__cuda_sm20_sqrt_rn_f32_slowpath,(.L_x_126 - $__internal_1_$__cuda_sm20_sqrt_rn_f32_slowpath)
$__internal_1_$__cuda_sm20_sqrt_rn_f32_slowpath:
[----:B------:R-:W-:-:S13]  /*4410*/  LOP3.LUT P0, RZ, R5, 0x7fffffff, RZ, 0xc0, !PT ;  /* 0x7fffffff05ff7812 */ /* 0x000fda000780c0ff */
[----:B------:R-:W-:Y:S01]  /*4420*/  @!P0 IMAD.MOV.U32 R6, RZ, RZ, R5 ;  /* 0x000000ffff068224 */ /* 0x000fe200078e0005 */
[----:B------:R-:W-:Y:S06]  /*4430*/  @!P0 BRA `(.L_x_123) ;  /* 0x0000000000448947 */ /* 0x000fec0003800000 */
[----:B------:R-:W-:-:S13]  /*4440*/  FSETP.GEU.FTZ.AND P0, PT, R5, RZ, PT ;  /* 0x000000ff0500720b */ /* 0x000fda0003f1e000 */
[----:B------:R-:W-:Y:S01]  /*4450*/  @!P0 MOV R6, 0x7fffffff ;  /* 0x7fffffff00068802 */ /* 0x000fe20000000f00 */
[----:B------:R-:W-:Y:S06]  /*4460*/  @!P0 BRA `(.L_x_123) ;  /* 0x0000000000388947 */ /* 0x000fec0003800000 */
[----:B------:R-:W-:-:S13]  /*4470*/  FSETP.GTU.FTZ.AND P0, PT, |R5|, +INF , PT ;  /* 0x7f8000000500780b */ /* 0x000fda0003f1c200 */
[----:B------:R-:W-:Y:S01]  /*4480*/  @P0 FADD.FTZ R6, R5, 1 ;  /* 0x3f80000005060421 */ /* 0x000fe20000010000 */
[----:B------:R-:W-:Y:S06]  /*4490*/  @P0 BRA `(.L_x_123) ;  /* 0x00000000002c0947 */ /* 0x000fec0003800000 */
[----:B------:R-:W-:-:S13]  /*44a0*/  FSETP.NEU.FTZ.AND P0, PT, |R5|, +INF , PT ;  /* 0x7f8000000500780b */ /* 0x000fda0003f1d200 */
[----:B------:R-:W-:Y:S01]  /*44b0*/  @!P0 IMAD.MOV.U32 R6, RZ, RZ, R5 ;  /* 0x000000ffff068224 */ /* 0x000fe200078e0005 */
[----:B------:R-:W-:Y:S06]  /*44c0*/  @!P0 BRA `(.L_x_123) ;  /* 0x0000000000208947 */ /* 0x000fec0003800000 */
[----:B------:R-:W-:-:S04]  /*44d0*/  FFMA R5, R5, 1.84467440737095516160e+19, RZ ;  /* 0x5f80000005057823 */ /* 0x000fc800000000ff */
[----:B------:R-:W0:Y:S02]  /*44e0*/  MUFU.RSQ R6, R5 ;  /* 0x0000000500067308 */ /* 0x000e240000001400 */
[----:B0-----:R-:W-:Y:S01]  /*44f0*/  FMUL.FTZ R8, R5, R6 ;  /* 0x0000000605087220 */ /* 0x001fe20000410000 */
[----:B------:R-:W-:-:S03]  /*4500*/  FMUL.FTZ R6, R6, 0.5 ;  /* 0x3f00000006067820 */ /* 0x000fc60000410000 */
[----:B------:R-:W-:-:S04]  /*4510*/  FADD.FTZ R7, -R8, -RZ ;  /* 0x800000ff08077221 */ /* 0x000fc80000010100 */
[----:B------:R-:W-:-:S04]  /*4520*/  FFMA R7, R8, R7, R5 ;  /* 0x0000000708077223 */ /* 0x000fc80000000005 */
[----:B------:R-:W-:-:S04]  /*4530*/  FFMA R6, R7, R6, R8 ;  /* 0x0000000607067223 */ /* 0x000fc80000000008 */
[----:B------:R-:W-:-:S07]  /*4540*/  FMUL.FTZ R6, R6, 2.3283064365386962891e-10 ;  /* 0x2f80000006067820 */ /* 0x000fce0000410000 */
.L_x_123:
[----:B------:R-:W-:Y:S01]  /*4550*/  HFMA2 R7, -RZ, RZ, 0, 0 ;  /* 0x00000000ff077431 */ /* 0x000fe200000001ff */
[----:B------:R-:W-:Y:S01]  /*4560*/  MOV R5, R6 ;  /* 0x0000000600057202 */ /* 0x000fe20000000f00 */
[----:B------:R-:W-:-:S04]  /*4570*/  IMAD.MOV.U32 R6, RZ, RZ, R9 ;  /* 0x000000ffff067224 */ /* 0x000fc800078e0009 */
[----:B------:R-:W-:Y:S05]  /*4580*/  RET.REL.NODEC R6 `(_Z6decodeP6__halfS0_S0_S0_S0_S0_S0_S0_S0_S0_S0_S0_S0_S0_PfS1_) ;  /* 0xffffffb8069c7950 */ /* 0x000fea0003c3ffff */
.L_x_124:
[----:B------:R-:W-:-:S00]  /*4590*/  BRA `(.L_x_124) ;  /* 0xfffffffc00fc7947 */ /* 0x000fc0000383ffff */
[----:B------:R-:W-:-:S00]  /*45a0*/  NOP ;  /* 0x0000000000007918 */ /* 0x000fc00000000000 */
        /* <DEDUP_REMOVED lines=13> */
.L_x_126:


//--------------------- .nv.shared._Z6decodeP6__halfS0_S0_S0_S0_S0_S0_S0_S0_S0_S0_S0_S0_S0_PfS1_ --------------------------
	.section	.nv.shared._Z6decodeP6__halfS0_S0_S0_S0_S0_S0_S0_S0_S0_S0_S0_S0_S0_PfS1_,"aw",@nobits
	.sectionflags	@""
	.align	16
.nv.shared._Z6decodeP6__halfS0_S0_S0_S0_S0_S0_S0_S0_S0_S0_S0_S0_S0_PfS1_:
	.zero		3140


//--------------------- .nv.shared.reserved.0     --------------------------
	.section	.nv.shared.reserved.0,"aw",@nobits
	.weak		__nv_reservedSMEM_offset_0_alias
	.size		__nv_reservedSMEM_offset_0_alias, 0, 64
	.other		__nv_reservedSMEM_offset_0_alias,@"STO_CUDA_RESERVED_SHARED STV_DEFAULT"
__nv_reservedSMEM_offset_0_alias:
	.zero		0
	.zero		64


//--------------------- .nv.constant0._Z6decodeP6__halfS0_S0_S0_S0_S0_S0_S0_S0_S0_S0_S0_S0_S0_PfS1_ --------------------------
	.section	.nv.constant0._Z6decodeP6__halfS0_S0_S0_S0_S0_S0_S0_S0_S0_S0_S0_S0_S0_PfS1_,"a",@progbits
	.sectionflags	@""
	.align	4
.nv.constant0._Z6decodeP6__halfS0_S0_S0_S0_S0_S0_S0_S0_S0_S0_S0_S0_S0_PfS1_:
	.zero		1024


//--------------------- SYMBOLS --------------------------

	.type		.nv.reservedSmem.offset0,@object
	.size		.nv.reservedSmem.offset0,0x4
	.type		.nv.reservedSmem.cap,@object
	.size		.nv.reservedSmem.cap,0x4
